	.target	sm_90a

	.elftype	@"ET_EXEC"


//--------------------- .note.nv.tkinfo           --------------------------
	.section	.note.nv.tkinfo,"",@"SHT_NOTE"
	.sectionflags	@"SHF_NOTE_NV_TKINFO"
	.tkinfo
        /*0018*/ 	.word	0x00000002
        /*0030*/ 	.string	""
        /*0030*/ 	.string	"ptxas"
        /*0030*/ 	.string	"Cuda compilation tools, release 13.0, V13.0.88"
        /*0030*/ 	.string	"Build cuda_13.0.r13.0/compiler.36424714_0"
        /*0030*/ 	.string	"-arch sm_90a -m 64 "



//--------------------- .note.nv.cuinfo           --------------------------
	.section	.note.nv.cuinfo,"",@"SHT_NOTE"
	.sectionflags	@"SHF_NOTE_NV_CUINFO"
        /*0018*/ 	.short	0x0002
        /*001a*/ 	.short	0x005a
        /*001c*/ 	.short	0x0082
	.zero		2


//--------------------- .nv.info                  --------------------------
	.section	.nv.info,"",@"SHT_CUDA_INFO"
	.align	4


	//----- nvinfo : EIATTR_REGCOUNT
	.align		4
        /*0000*/ 	.byte	0x04, 0x2f
        /*0002*/ 	.short	(.L_15 - .L_14)
	.align		4
.L_14:
        /*0004*/ 	.word	index@(_ZN7cutlass13device_kernelINS_4gemm6kernel13GemmUniversalIN4cute5tupleIJiiiiEEENS1_10collective13CollectiveMmaINS1_34MainloopSm90TmaGmmaWarpSpecializedILi3ENS5_IJNS4_1CILi1EEENSA_ILi2EEESB_EEENS1_35KernelTmaWarpSpecializedCooperativeEEENS5_IJNSA_ILi256EEENSA_ILi128EEENSA_ILi32EEEEEEaNS5_IJlSB_lEEEaSK_NS4_8TiledMMAINS4_8MMA_AtomIJNS4_4SM904GMMA27MMA_64x128x32_S32S8S8_SS_TNEEEENS4_6LayoutINS5_IJSC_SB_SB_EEENS5_IJSB_NSA_ILi0EEEST_EEEEENS5_IJNS4_10UnderscoreESW_SW_EEEEENS4_23SM90_TMA_LOAD_MULTICASTENS4_14ComposedLayoutINS4_7SwizzleILi1ELi4ELi3EEENS4_18smem_ptr_flag_bitsILi8EEENSR_INS5_IJNSA_ILi8EEESI_EEENS5_IJSI_SB_EEEEEEEvNS4_8identityENS4_13SM90_TMA_LOADES19_vS1A_EENS_8epilogue10collective6detail29Sm90TmaWarpSpecializedAdapterINS1E_15DefaultEpilogueIaSK_SK_NS1D_6thread17LinearCombinationIaLi1EiiLNS1I_9ScaleType4KindE0ELNS_15FloatRoundStyleE2EaEENS1_15EpilogueDefaultEEEEEvvEEEEvNT_6ParamsE)
        /*0008*/ 	.word	0x000000a8


	//----- nvinfo : EIATTR_FRAME_SIZE
	.align		4
.L_15:
        /*000c*/ 	.byte	0x04, 0x11
        /*000e*/ 	.short	(.L_17 - .L_16)
	.align		4
.L_16:
        /*0010*/ 	.word	index@(_ZN7cutlass13device_kernelINS_4gemm6kernel13GemmUniversalIN4cute5tupleIJiiiiEEENS1_10collective13CollectiveMmaINS1_34MainloopSm90TmaGmmaWarpSpecializedILi3ENS5_IJNS4_1CILi1EEENSA_ILi2EEESB_EEENS1_35KernelTmaWarpSpecializedCooperativeEEENS5_IJNSA_ILi256EEENSA_ILi128EEENSA_ILi32EEEEEEaNS5_IJlSB_lEEEaSK_NS4_8TiledMMAINS4_8MMA_AtomIJNS4_4SM904GMMA27MMA_64x128x32_S32S8S8_SS_TNEEEENS4_6LayoutINS5_IJSC_SB_SB_EEENS5_IJSB_NSA_ILi0EEEST_EEEEENS5_IJNS4_10UnderscoreESW_SW_EEEEENS4_23SM90_TMA_LOAD_MULTICASTENS4_14ComposedLayoutINS4_7SwizzleILi1ELi4ELi3EEENS4_18smem_ptr_flag_bitsILi8EEENSR_INS5_IJNSA_ILi8EEESI_EEENS5_IJSI_SB_EEEEEEEvNS4_8identityENS4_13SM90_TMA_LOADES19_vS1A_EENS_8epilogue10collective6detail29Sm90TmaWarpSpecializedAdapterINS1E_15DefaultEpilogueIaSK_SK_NS1D_6thread17LinearCombinationIaLi1EiiLNS1I_9ScaleType4KindE0ELNS_15FloatRoundStyleE2EaEENS1_15EpilogueDefaultEEEEEvvEEEEvNT_6ParamsE)
        /*0014*/ 	.word	0x00000000


	//----- nvinfo : EIATTR_MIN_STACK_SIZE
	.align		4
.L_17:
        /*0018*/ 	.byte	0x04, 0x12
        /*001a*/ 	.short	(.L_19 - .L_18)
	.align		4
.L_18:
        /*001c*/ 	.word	index@(_ZN7cutlass13device_kernelINS_4gemm6kernel13GemmUniversalIN4cute5tupleIJiiiiEEENS1_10collective13CollectiveMmaINS1_34MainloopSm90TmaGmmaWarpSpecializedILi3ENS5_IJNS4_1CILi1EEENSA_ILi2EEESB_EEENS1_35KernelTmaWarpSpecializedCooperativeEEENS5_IJNSA_ILi256EEENSA_ILi128EEENSA_ILi32EEEEEEaNS5_IJlSB_lEEEaSK_NS4_8TiledMMAINS4_8MMA_AtomIJNS4_4SM904GMMA27MMA_64x128x32_S32S8S8_SS_TNEEEENS4_6LayoutINS5_IJSC_SB_SB_EEENS5_IJSB_NSA_ILi0EEEST_EEEEENS5_IJNS4_10UnderscoreESW_SW_EEEEENS4_23SM90_TMA_LOAD_MULTICASTENS4_14ComposedLayoutINS4_7SwizzleILi1ELi4ELi3EEENS4_18smem_ptr_flag_bitsILi8EEENSR_INS5_IJNSA_ILi8EEESI_EEENS5_IJSI_SB_EEEEEEEvNS4_8identityENS4_13SM90_TMA_LOADES19_vS1A_EENS_8epilogue10collective6detail29Sm90TmaWarpSpecializedAdapterINS1E_15DefaultEpilogueIaSK_SK_NS1D_6thread17LinearCombinationIaLi1EiiLNS1I_9ScaleType4KindE0ELNS_15FloatRoundStyleE2EaEENS1_15EpilogueDefaultEEEEEvvEEEEvNT_6ParamsE)
        /*0020*/ 	.word	0x00000000
.L_19:


//--------------------- .nv.compat                --------------------------
	.section	.nv.compat,"",@"SHT_CUDA_COMPAT_INFO"
	.align	4
        /*0000*/ 	.byte	0x02, 0x09, 0x01, 0x00, 0x02, 0x02, 0x04, 0x00, 0x02, 0x05, 0x05, 0x00, 0x03, 0x07, 0x01, 0x01
        /*0010*/ 	.byte	0x02, 0x03, 0x01, 0x00, 0x02, 0x06, 0x01, 0x00, 0x04, 0x0b, 0x08, 0x00, 0x00, 0x00, 0x00, 0x00
        /*0020*/ 	.byte	0x00, 0x00, 0x00, 0x00


//--------------------- .nv.info._ZN7cutlass13device_kernelINS_4gemm6kernel13GemmUniversalIN4cute5tupleIJiiiiEEENS1_10collective13CollectiveMmaINS1_34MainloopSm90TmaGmmaWarpSpecializedILi3ENS5_IJNS4_1CILi1EEENSA_ILi2EEESB_EEENS1_35KernelTmaWarpSpecializedCooperativeEEENS5_IJNSA_ILi256EEENSA_ILi128EEENSA_ILi32EEEEEEaNS5_IJlSB_lEEEaSK_NS4_8TiledMMAINS4_8MMA_AtomIJNS4_4SM904GMMA27MMA_64x128x32_S32S8S8_SS_TNEEEENS4_6LayoutINS5_IJSC_SB_SB_EEENS5_IJSB_NSA_ILi0EEEST_EEEEENS5_IJNS4_10UnderscoreESW_SW_EEEEENS4_23SM90_TMA_LOAD_MULTICASTENS4_14ComposedLayoutINS4_7SwizzleILi1ELi4ELi3EEENS4_18smem_ptr_flag_bitsILi8EEENSR_INS5_IJNSA_ILi8EEESI_EEENS5_IJSI_SB_EEEEEEEvNS4_8identityENS4_13SM90_TMA_LOADES19_vS1A_EENS_8epilogue10collective6detail29Sm90TmaWarpSpecializedAdapterINS1E_15DefaultEpilogueIaSK_SK_NS1D_6thread17LinearCombinationIaLi1EiiLNS1I_9ScaleType4KindE0ELNS_15FloatRoundStyleE2EaEENS1_15EpilogueDefaultEEEEEvvEEEEvNT_6ParamsE --------------------------
	.section	.nv.info._ZN7cutlass13device_kernelINS_4gemm6kernel13GemmUniversalIN4cute5tupleIJiiiiEEENS1_10collective13CollectiveMmaINS1_34MainloopSm90TmaGmmaWarpSpecializedILi3ENS5_IJNS4_1CILi1EEENSA_ILi2EEESB_EEENS1_35KernelTmaWarpSpecializedCooperativeEEENS5_IJNSA_ILi256EEENSA_ILi128EEENSA_ILi32EEEEEEaNS5_IJlSB_lEEEaSK_NS4_8TiledMMAINS4_8MMA_AtomIJNS4_4SM904GMMA27MMA_64x128x32_S32S8S8_SS_TNEEEENS4_6LayoutINS5_IJSC_SB_SB_EEENS5_IJSB_NSA_ILi0EEEST_EEEEENS5_IJNS4_10UnderscoreESW_SW_EEEEENS4_23SM90_TMA_LOAD_MULTICASTENS4_14ComposedLayoutINS4_7SwizzleILi1ELi4ELi3EEENS4_18smem_ptr_flag_bitsILi8EEENSR_INS5_IJNSA_ILi8EEESI_EEENS5_IJSI_SB_EEEEEEEvNS4_8identityENS4_13SM90_TMA_LOADES19_vS1A_EENS_8epilogue10collective6detail29Sm90TmaWarpSpecializedAdapterINS1E_15DefaultEpilogueIaSK_SK_NS1D_6thread17LinearCombinationIaLi1EiiLNS1I_9ScaleType4KindE0ELNS_15FloatRoundStyleE2EaEENS1_15EpilogueDefaultEEEEEvvEEEEvNT_6ParamsE,"",@"SHT_CUDA_INFO"
	.sectionflags	@""
	.align	4


	//----- nvinfo : EIATTR_CUDA_API_VERSION
	.align		4
        /*0000*/ 	.byte	0x04, 0x37
        /*0002*/ 	.short	(.L_21 - .L_20)
.L_20:
        /*0004*/ 	.word	0x00000082


	//----- nvinfo : EIATTR_KPARAM_INFO
	.align		4
.L_21:
        /*0008*/ 	.byte	0x04, 0x17
        /*000a*/ 	.short	(.L_23 - .L_22)
.L_22:
        /*000c*/ 	.word	0x00000000
        /*0010*/ 	.short	0x0000
        /*0012*/ 	.short	0x0070
        /*0014*/ 	.byte	0x00, 0xf0, 0x01, 0x10


	//----- nvinfo : EIATTR_SPARSE_MMA_MASK
	.align		4
.L_23:
        /*0018*/ 	.byte	0x03, 0x50
        /*001a*/ 	.short	0x0000


	//----- nvinfo : EIATTR_MAXREG_COUNT
	.align		4
        /*001c*/ 	.byte	0x03, 0x1b
        /*001e*/ 	.short	0x00a8


	//----- nvinfo : EIATTR_NUM_BARRIERS
	.align		4
        /*0020*/ 	.byte	0x02, 0x4c
        /*0022*/ 	.byte	0x01
	.zero		1


	//----- nvinfo : EIATTR_EXTERNS
	.align		4
        /*0024*/ 	.byte	0x04, 0x0f
        /*0026*/ 	.short	(.L_25 - .L_24)


	//   ....[0]....
	.align		4
.L_24:
        /*0028*/ 	.word	index@(__assertfail)


	//----- nvinfo : EIATTR_MERCURY_ISA_VERSION
	.align		4
.L_25:
        /*002c*/ 	.byte	0x03, 0x5f
        /*002e*/ 	.short	0x0101


	//----- nvinfo : EIATTR_INT_WARP_WIDE_INSTR_OFFSETS
	.align		4
        /*0030*/ 	.byte	0x04, 0x31
        /*0032*/ 	.short	(.L_27 - .L_26)


	//   ....[0]....
.L_26:
        /*0034*/ 	.word	0x00000410


	//   ....[1]....
        /*0038*/ 	.word	0x00000430


	//   ....[2]....
        /*003c*/ 	.word	0x000005f0


	//----- nvinfo : EIATTR_COOP_GROUP_MASK_REGIDS
	.align		4
.L_27:
        /*0040*/ 	.byte	0x04, 0x29
        /*0042*/ 	.short	(.L_29 - .L_28)


	//   ....[0]....
.L_28:
        /*0044*/ 	.word	0xffffffff


	//   ....[1]....
        /*0048*/ 	.word	0xffffffff


	//   ....[2]....
        /*004c*/ 	.word	0xffffffff


	//   ....[3]....
        /*0050*/ 	.word	0xffffffff


	//   ....[4]....
        /*0054*/ 	.word	0xffffffff


	//   ....[5]....
        /*0058*/ 	.word	0xffffffff


	//----- nvinfo : EIATTR_COOP_GROUP_INSTR_OFFSETS
	.align		4
.L_29:
        /*005c*/ 	.byte	0x04, 0x28
        /*005e*/ 	.short	(.L_31 - .L_30)


	//   ....[0]....
.L_30:
        /*0060*/ 	.word	0x00000060


	//   ....[1]....
        /*0064*/ 	.word	0x00000070


	//   ....[2]....
        /*0068*/ 	.word	0x00000130


	//   ....[3]....
        /*006c*/ 	.word	0x000002b0


	//   ....[4]....
        /*0070*/ 	.word	0x00000760


	//   ....[5]....
        /*0074*/ 	.word	0x000011a0


	//----- nvinfo : EIATTR_REG_RECONFIG
	.align		4
.L_31:
        /*0078*/ 	.byte	0x01, 0x54
	.zero		2


	//----- nvinfo : EIATTR_SYSCALL_OFFSETS
	.align		4
        /*007c*/ 	.byte	0x04, 0x46
        /*007e*/ 	.short	(.L_33 - .L_32)


	//   ....[0]....
.L_32:
        /*0080*/ 	.word	0x00001370


	//----- nvinfo : EIATTR_MBARRIER_INSTR_OFFSETS
	.align		4
.L_33:
        /*0084*/ 	.byte	0x04, 0x39
        /*0086*/ 	.short	(.L_35 - .L_34)


	//   ....[0]....
.L_34:
        /*0088*/ 	.word	0x00000230
        /*008c*/ 	.word	0x000000ff
        /*0090*/ 	.word	0x00000000
        /*0094*/ 	.short	0x0100
        /*0096*/ 	.byte	0x08
	.zero		1


	//   ....[1]....
        /*0098*/ 	.word	0x00000240
        /*009c*/ 	.word	0x000000ff
        /*00a0*/ 	.word	0x00000018
        /*00a4*/ 	.short	0x0100
        /*00a6*/ 	.byte	0x08
	.zero		1


	//   ....[2]....
        /*00a8*/ 	.word	0x00000250
        /*00ac*/ 	.word	0x000000ff
        /*00b0*/ 	.word	0x00000008
        /*00b4*/ 	.short	0x0100
        /*00b6*/ 	.byte	0x08
	.zero		1


	//   ....[3]....
        /*00b8*/ 	.word	0x00000260
        /*00bc*/ 	.word	0x000000ff
        /*00c0*/ 	.word	0x00000020
        /*00c4*/ 	.short	0x0100
        /*00c6*/ 	.byte	0x08
	.zero		1


	//   ....[4]....
        /*00c8*/ 	.word	0x00000270
        /*00cc*/ 	.word	0x000000ff
        /*00d0*/ 	.word	0x00000010
        /*00d4*/ 	.short	0x0100
        /*00d6*/ 	.byte	0x08
	.zero		1


	//   ....[5]....
        /*00d8*/ 	.word	0x00000280
        /*00dc*/ 	.word	0x000000ff
        /*00e0*/ 	.word	0x00000028
        /*00e4*/ 	.short	0x0100
        /*00e6*/ 	.byte	0x08
	.zero		1


	//   ....[6]....
        /*00e8*/ 	.word	0x000006a0
        /*00ec*/ 	.word	0x000000ff
        /*00f0*/ 	.word	0x00000040
        /*00f4*/ 	.short	0x0100
        /*00f6*/ 	.byte	0x06
	.zero		1


	//   ....[7]....
        /*00f8*/ 	.word	0x00000710
        /*00fc*/ 	.word	0x000000ff
        /*0100*/ 	.word	0x00000048
        /*0104*/ 	.short	0x0100
        /*0106*/ 	.byte	0x06
	.zero		1


	//   ....[8]....
        /*0108*/ 	.word	0x00001440
        /*010c*/ 	.word	0x00000003
        /*0110*/ 	.word	0x00000000
        /*0114*/ 	.short	0x010a
        /*0116*/ 	.byte	0x3f
	.zero		1


	//   ....[9]....
        /*0118*/ 	.word	0x00001480
        /*011c*/ 	.word	0x00000003
        /*0120*/ 	.word	0x00000000
        /*0124*/ 	.short	0x010a
        /*0126*/ 	.byte	0x3f
	.zero		1


	//   ....[10]....
        /*0128*/ 	.word	0x00001720
        /*012c*/ 	.word	0x00000005
        /*0130*/ 	.word	0x00000000
        /*0134*/ 	.short	0x010a
        /*0136*/ 	.byte	0x3f
	.zero		1


	//   ....[11]....
        /*0138*/ 	.word	0x00001760
        /*013c*/ 	.word	0x00000005
        /*0140*/ 	.word	0x00000000
        /*0144*/ 	.short	0x010a
        /*0146*/ 	.byte	0x3f
	.zero		1


	//   ....[12]....
        /*0148*/ 	.word	0x000018a0
        /*014c*/ 	.word	0x00000004
        /*0150*/ 	.word	0x00000000
        /*0154*/ 	.short	0x0101
        /*0156*/ 	.byte	0x3f
	.zero		1


	//   ....[13]....
        /*0158*/ 	.word	0x00001ac0
        /*015c*/ 	.word	0x00000000
        /*0160*/ 	.word	0x00000000
        /*0164*/ 	.short	0x0101
        /*0166*/ 	.byte	0x3f
	.zero		1


	//   ....[14]....
        /*0168*/ 	.word	0x00009110
        /*016c*/ 	.word	0x00000017
        /*0170*/ 	.word	0x00000018
        /*0174*/ 	.short	0x010a
        /*0176*/ 	.byte	0x3f
	.zero		1


	//   ....[15]....
        /*0178*/ 	.word	0x00009480
        /*017c*/ 	.word	0x00000003
        /*0180*/ 	.word	0x00000048
        /*0184*/ 	.short	0x0101
        /*0186*/ 	.byte	0x3f
	.zero		1


	//   ....[16]....
        /*0188*/ 	.word	0x00009be0
        /*018c*/ 	.word	0x00000007
        /*0190*/ 	.word	0x00000000
        /*0194*/ 	.short	0x010a
        /*0196*/ 	.byte	0x3f
	.zero		1


	//   ....[17]....
        /*0198*/ 	.word	0x00009c60
        /*019c*/ 	.word	0x00000006
        /*01a0*/ 	.word	0x00000000
        /*01a4*/ 	.short	0x010a
        /*01a6*/ 	.byte	0x3f
	.zero		1


	//   ....[18]....
        /*01a8*/ 	.word	0x00009cf0
        /*01ac*/ 	.word	0x00000003
        /*01b0*/ 	.word	0x00000000
        /*01b4*/ 	.short	0x010a
        /*01b6*/ 	.byte	0x3f
	.zero		1


	//   ....[19]....
        /*01b8*/ 	.word	0x00009d50
        /*01bc*/ 	.word	0x00000003
        /*01c0*/ 	.word	0x00000000
        /*01c4*/ 	.short	0x010a
        /*01c6*/ 	.byte	0x3f
	.zero		1


	//   ....[20]....
        /*01c8*/ 	.word	0x00009da0
        /*01cc*/ 	.word	0x00000005
        /*01d0*/ 	.word	0x00000000
        /*01d4*/ 	.short	0x010a
        /*01d6*/ 	.byte	0x3f
	.zero		1


	//   ....[21]....
        /*01d8*/ 	.word	0x00009e70
        /*01dc*/ 	.word	0x00000017
        /*01e0*/ 	.word	0x00000018
        /*01e4*/ 	.short	0x010a
        /*01e6*/ 	.byte	0x3f
	.zero		1


	//   ....[22]....
        /*01e8*/ 	.word	0x00009f40
        /*01ec*/ 	.word	0x00000007
        /*01f0*/ 	.word	0x00000000
        /*01f4*/ 	.short	0x010a
        /*01f6*/ 	.byte	0x3f
	.zero		1


	//   ....[23]....
        /*01f8*/ 	.word	0x00009f90
        /*01fc*/ 	.word	0x00000006
        /*0200*/ 	.word	0x00000000
        /*0204*/ 	.short	0x010a
        /*0206*/ 	.byte	0x3f
	.zero		1


	//----- nvinfo : EIATTR_NUM_MBARRIERS
	.align		4
.L_35:
        /*0208*/ 	.byte	0x03, 0x38
        /*020a*/ 	.short	0x0008


	//----- nvinfo : EIATTR_EXIT_INSTR_OFFSETS
	.align		4
        /*020c*/ 	.byte	0x04, 0x1c
        /*020e*/ 	.short	(.L_37 - .L_36)


	//   ....[0]....
.L_36:
        /*0210*/ 	.word	0x000008c0


	//   ....[1]....
        /*0214*/ 	.word	0x000010e0


	//   ....[2]....
        /*0218*/ 	.word	0x00008820


	//   ....[3]....
        /*021c*/ 	.word	0x00008d80


	//   ....[4]....
        /*0220*/ 	.word	0x00009d40


	//----- nvinfo : EIATTR_MAX_THREADS
	.align		4
.L_37:
        /*0224*/ 	.byte	0x04, 0x05
        /*0226*/ 	.short	(.L_39 - .L_38)
.L_38:
        /*0228*/ 	.word	0x00000180
        /*022c*/ 	.word	0x00000001
        /*0230*/ 	.word	0x00000001


	//----- nvinfo : EIATTR_CRS_STACK_SIZE
	.align		4
.L_39:
        /*0234*/ 	.byte	0x04, 0x1e
        /*0236*/ 	.short	(.L_41 - .L_40)
.L_40:
        /*0238*/ 	.word	0x00000000


	//----- nvinfo : EIATTR_CBANK_PARAM_SIZE
	.align		4
.L_41:
        /*023c*/ 	.byte	0x03, 0x19
        /*023e*/ 	.short	0x0470


	//----- nvinfo : EIATTR_PARAM_CBANK
	.align		4
        /*0240*/ 	.byte	0x04, 0x0a
        /*0242*/ 	.short	(.L_43 - .L_42)
	.align		4
.L_42:
        /*0244*/ 	.word	index@(.nv.constant0._ZN7cutlass13device_kernelINS_4gemm6kernel13GemmUniversalIN4cute5tupleIJiiiiEEENS1_10collective13CollectiveMmaINS1_34MainloopSm90TmaGmmaWarpSpecializedILi3ENS5_IJNS4_1CILi1EEENSA_ILi2EEESB_EEENS1_35KernelTmaWarpSpecializedCooperativeEEENS5_IJNSA_ILi256EEENSA_ILi128EEENSA_ILi32EEEEEEaNS5_IJlSB_lEEEaSK_NS4_8TiledMMAINS4_8MMA_AtomIJNS4_4SM904GMMA27MMA_64x128x32_S32S8S8_SS_TNEEEENS4_6LayoutINS5_IJSC_SB_SB_EEENS5_IJSB_NSA_ILi0EEEST_EEEEENS5_IJNS4_10UnderscoreESW_SW_EEEEENS4_23SM90_TMA_LOAD_MULTICASTENS4_14ComposedLayoutINS4_7SwizzleILi1ELi4ELi3EEENS4_18smem_ptr_flag_bitsILi8EEENSR_INS5_IJNSA_ILi8EEESI_EEENS5_IJSI_SB_EEEEEEEvNS4_8identityENS4_13SM90_TMA_LOADES19_vS1A_EENS_8epilogue10collective6detail29Sm90TmaWarpSpecializedAdapterINS1E_15DefaultEpilogueIaSK_SK_NS1D_6thread17LinearCombinationIaLi1EiiLNS1I_9ScaleType4KindE0ELNS_15FloatRoundStyleE2EaEENS1_15EpilogueDefaultEEEEEvvEEEEvNT_6ParamsE)
        /*0248*/ 	.short	0x0210
        /*024a*/ 	.short	0x0470


	//----- nvinfo : EIATTR_SW_WAR
	.align		4
.L_43:
        /*024c*/ 	.byte	0x04, 0x36
        /*024e*/ 	.short	(.L_45 - .L_44)
.L_44:
        /*0250*/ 	.word	0x00000008
.L_45:


//--------------------- .nv.callgraph             --------------------------
	.section	.nv.callgraph,"",@"SHT_CUDA_CALLGRAPH"
	.align	4
	.sectionentsize	8
	.align		4
        /*0000*/ 	.word	0x00000000
	.align		4
        /*0004*/ 	.word	0xffffffff
	.align		4
        /*0008*/ 	.word	index@(_ZN7cutlass13device_kernelINS_4gemm6kernel13GemmUniversalIN4cute5tupleIJiiiiEEENS1_10collective13CollectiveMmaINS1_34MainloopSm90TmaGmmaWarpSpecializedILi3ENS5_IJNS4_1CILi1EEENSA_ILi2EEESB_EEENS1_35KernelTmaWarpSpecializedCooperativeEEENS5_IJNSA_ILi256EEENSA_ILi128EEENSA_ILi32EEEEEEaNS5_IJlSB_lEEEaSK_NS4_8TiledMMAINS4_8MMA_AtomIJNS4_4SM904GMMA27MMA_64x128x32_S32S8S8_SS_TNEEEENS4_6LayoutINS5_IJSC_SB_SB_EEENS5_IJSB_NSA_ILi0EEEST_EEEEENS5_IJNS4_10UnderscoreESW_SW_EEEEENS4_23SM90_TMA_LOAD_MULTICASTENS4_14ComposedLayoutINS4_7SwizzleILi1ELi4ELi3EEENS4_18smem_ptr_flag_bitsILi8EEENSR_INS5_IJNSA_ILi8EEESI_EEENS5_IJSI_SB_EEEEEEEvNS4_8identityENS4_13SM90_TMA_LOADES19_vS1A_EENS_8epilogue10collective6detail29Sm90TmaWarpSpecializedAdapterINS1E_15DefaultEpilogueIaSK_SK_NS1D_6thread17LinearCombinationIaLi1EiiLNS1I_9ScaleType4KindE0ELNS_15FloatRoundStyleE2EaEENS1_15EpilogueDefaultEEEEEvvEEEEvNT_6ParamsE)
	.align		4
        /*000c*/ 	.word	index@(__assertfail)
	.align		4
        /*0010*/ 	.word	0x00000000
	.align		4
        /*0014*/ 	.word	0xfffffffe
	.align		4
        /*0018*/ 	.word	0x00000000
	.align		4
        /*001c*/ 	.word	0xfffffffd
	.align		4
        /*0020*/ 	.word	0x00000000
	.align		4
        /*0024*/ 	.word	0xfffffffc


//--------------------- .nv.constant4             --------------------------
	.section	.nv.constant4,"a",@progbits
	.align	8
	.align		8
.nv.constant4:
        /*0000*/ 	.dword	__assertfail
	.align		8
        /*0008*/ 	.dword	__unnamed_1
	.align		8
        /*0010*/ 	.dword	_ZN39_INTERNAL_35e5d6bc_4_k_cu_6a68530c_62474cuda3std3__45__cpo5beginE
	.align		8
        /*0018*/ 	.dword	_ZN39_INTERNAL_35e5d6bc_4_k_cu_6a68530c_62474cuda3std3__45__cpo3endE
	.align		8
        /*0020*/ 	.dword	_ZN39_INTERNAL_35e5d6bc_4_k_cu_6a68530c_62474cuda3std3__45__cpo6cbeginE
	.align		8
        /*0028*/ 	.dword	_ZN39_INTERNAL_35e5d6bc_4_k_cu_6a68530c_62474cuda3std3__45__cpo4cendE
	.align		8
        /*0030*/ 	.dword	_ZN39_INTERNAL_35e5d6bc_4_k_cu_6a68530c_62474cuda3std3__441_GLOBAL__N__35e5d6bc_4_k_cu_6a68530c_62476ignoreE
	.align		8
        /*0038*/ 	.dword	_ZN39_INTERNAL_35e5d6bc_4_k_cu_6a68530c_62474cuda3std3__419piecewise_constructE
	.align		8
        /*0040*/ 	.dword	_ZN39_INTERNAL_35e5d6bc_4_k_cu_6a68530c_62474cuda3std3__48in_placeE
	.align		8
        /*0048*/ 	.dword	_ZN39_INTERNAL_35e5d6bc_4_k_cu_6a68530c_62474cuda3std6ranges3__45__cpo4swapE
	.align		8
        /*0050*/ 	.dword	_ZN39_INTERNAL_35e5d6bc_4_k_cu_6a68530c_62474cuda3std6ranges3__45__cpo9iter_moveE
	.align		8
        /*0058*/ 	.dword	_ZN39_INTERNAL_35e5d6bc_4_k_cu_6a68530c_62474cute7productE
	.align		8
        /*0060*/ 	.dword	_ZN39_INTERNAL_35e5d6bc_4_k_cu_6a68530c_62474cute1_E
	.align		8
        /*0068*/ 	.dword	$str$22
	.align		8
        /*0070*/ 	.dword	$str$23


//--------------------- .text._ZN7cutlass13device_kernelINS_4gemm6kernel13GemmUniversalIN4cute5tupleIJiiiiEEENS1_10collective13CollectiveMmaINS1_34MainloopSm90TmaGmmaWarpSpecializedILi3ENS5_IJNS4_1CILi1EEENSA_ILi2EEESB_EEENS1_35KernelTmaWarpSpecializedCooperativeEEENS5_IJNSA_ILi256EEENSA_ILi128EEENSA_ILi32EEEEEEaNS5_IJlSB_lEEEaSK_NS4_8TiledMMAINS4_8MMA_AtomIJNS4_4SM904GMMA27MMA_64x128x32_S32S8S8_SS_TNEEEENS4_6LayoutINS5_IJSC_SB_SB_EEENS5_IJSB_NSA_ILi0EEEST_EEEEENS5_IJNS4_10UnderscoreESW_SW_EEEEENS4_23SM90_TMA_LOAD_MULTICASTENS4_14ComposedLayoutINS4_7SwizzleILi1ELi4ELi3EEENS4_18smem_ptr_flag_bitsILi8EEENSR_INS5_IJNSA_ILi8EEESI_EEENS5_IJSI_SB_EEEEEEEvNS4_8identityENS4_13SM90_TMA_LOADES19_vS1A_EENS_8epilogue10collective6detail29Sm90TmaWarpSpecializedAdapterINS1E_15DefaultEpilogueIaSK_SK_NS1D_6thread17LinearCombinationIaLi1EiiLNS1I_9ScaleType4KindE0ELNS_15FloatRoundStyleE2EaEENS1_15EpilogueDefaultEEEEEvvEEEEvNT_6ParamsE --------------------------
	.section	.text._ZN7cutlass13device_kernelINS_4gemm6kernel13GemmUniversalIN4cute5tupleIJiiiiEEENS1_10collective13CollectiveMmaINS1_34MainloopSm90TmaGmmaWarpSpecializedILi3ENS5_IJNS4_1CILi1EEENSA_ILi2EEESB_EEENS1_35KernelTmaWarpSpecializedCooperativeEEENS5_IJNSA_ILi256EEENSA_ILi128EEENSA_ILi32EEEEEEaNS5_IJlSB_lEEEaSK_NS4_8TiledMMAINS4_8MMA_AtomIJNS4_4SM904GMMA27MMA_64x128x32_S32S8S8_SS_TNEEEENS4_6LayoutINS5_IJSC_SB_SB_EEENS5_IJSB_NSA_ILi0EEEST_EEEEENS5_IJNS4_10UnderscoreESW_SW_EEEEENS4_23SM90_TMA_LOAD_MULTICASTENS4_14ComposedLayoutINS4_7SwizzleILi1ELi4ELi3EEENS4_18smem_ptr_flag_bitsILi8EEENSR_INS5_IJNSA_ILi8EEESI_EEENS5_IJSI_SB_EEEEEEEvNS4_8identityENS4_13SM90_TMA_LOADES19_vS1A_EENS_8epilogue10collective6detail29Sm90TmaWarpSpecializedAdapterINS1E_15DefaultEpilogueIaSK_SK_NS1D_6thread17LinearCombinationIaLi1EiiLNS1I_9ScaleType4KindE0ELNS_15FloatRoundStyleE2EaEENS1_15EpilogueDefaultEEEEEvvEEEEvNT_6ParamsE,"ax",@progbits
	.align	128
.text._ZN7cutlass13device_kernelINS_4gemm6kernel13GemmUniversalIN4cute5tupleIJiiiiEEENS1_10collective13CollectiveMmaINS1_34MainloopSm90TmaGmmaWarpSpecializedILi3ENS5_IJNS4_1CILi1EEENSA_ILi2EEESB_EEENS1_35KernelTmaWarpSpecializedCooperativeEEENS5_IJNSA_ILi256EEENSA_ILi128EEENSA_ILi32EEEEEEaNS5_IJlSB_lEEEaSK_NS4_8TiledMMAINS4_8MMA_AtomIJNS4_4SM904GMMA27MMA_64x128x32_S32S8S8_SS_TNEEEENS4_6LayoutINS5_IJSC_SB_SB_EEENS5_IJSB_NSA_ILi0EEEST_EEEEENS5_IJNS4_10UnderscoreESW_SW_EEEEENS4_23SM90_TMA_LOAD_MULTICASTENS4_14ComposedLayoutINS4_7SwizzleILi1ELi4ELi3EEENS4_18smem_ptr_flag_bitsILi8EEENSR_INS5_IJNSA_ILi8EEESI_EEENS5_IJSI_SB_EEEEEEEvNS4_8identityENS4_13SM90_TMA_LOADES19_vS1A_EENS_8epilogue10collective6detail29Sm90TmaWarpSpecializedAdapterINS1E_15DefaultEpilogueIaSK_SK_NS1D_6thread17LinearCombinationIaLi1EiiLNS1I_9ScaleType4KindE0ELNS_15FloatRoundStyleE2EaEENS1_15EpilogueDefaultEEEEEvvEEEEvNT_6ParamsE:
        .type           _ZN7cutlass13device_kernelINS_4gemm6kernel13GemmUniversalIN4cute5tupleIJiiiiEEENS1_10collective13CollectiveMmaINS1_34MainloopSm90TmaGmmaWarpSpecializedILi3ENS5_IJNS4_1CILi1EEENSA_ILi2EEESB_EEENS1_35KernelTmaWarpSpecializedCooperativeEEENS5_IJNSA_ILi256EEENSA_ILi128EEENSA_ILi32EEEEEEaNS5_IJlSB_lEEEaSK_NS4_8TiledMMAINS4_8MMA_AtomIJNS4_4SM904GMMA27MMA_64x128x32_S32S8S8_SS_TNEEEENS4_6LayoutINS5_IJSC_SB_SB_EEENS5_IJSB_NSA_ILi0EEEST_EEEEENS5_IJNS4_10UnderscoreESW_SW_EEEEENS4_23SM90_TMA_LOAD_MULTICASTENS4_14ComposedLayoutINS4_7SwizzleILi1ELi4ELi3EEENS4_18smem_ptr_flag_bitsILi8EEENSR_INS5_IJNSA_ILi8EEESI_EEENS5_IJSI_SB_EEEEEEEvNS4_8identityENS4_13SM90_TMA_LOADES19_vS1A_EENS_8epilogue10collective6detail29Sm90TmaWarpSpecializedAdapterINS1E_15DefaultEpilogueIaSK_SK_NS1D_6thread17LinearCombinationIaLi1EiiLNS1I_9ScaleType4KindE0ELNS_15FloatRoundStyleE2EaEENS1_15EpilogueDefaultEEEEEvvEEEEvNT_6ParamsE,@function
        .size           _ZN7cutlass13device_kernelINS_4gemm6kernel13GemmUniversalIN4cute5tupleIJiiiiEEENS1_10collective13CollectiveMmaINS1_34MainloopSm90TmaGmmaWarpSpecializedILi3ENS5_IJNS4_1CILi1EEENSA_ILi2EEESB_EEENS1_35KernelTmaWarpSpecializedCooperativeEEENS5_IJNSA_ILi256EEENSA_ILi128EEENSA_ILi32EEEEEEaNS5_IJlSB_lEEEaSK_NS4_8TiledMMAINS4_8MMA_AtomIJNS4_4SM904GMMA27MMA_64x128x32_S32S8S8_SS_TNEEEENS4_6LayoutINS5_IJSC_SB_SB_EEENS5_IJSB_NSA_ILi0EEEST_EEEEENS5_IJNS4_10UnderscoreESW_SW_EEEEENS4_23SM90_TMA_LOAD_MULTICASTENS4_14ComposedLayoutINS4_7SwizzleILi1ELi4ELi3EEENS4_18smem_ptr_flag_bitsILi8EEENSR_INS5_IJNSA_ILi8EEESI_EEENS5_IJSI_SB_EEEEEEEvNS4_8identityENS4_13SM90_TMA_LOADES19_vS1A_EENS_8epilogue10collective6detail29Sm90TmaWarpSpecializedAdapterINS1E_15DefaultEpilogueIaSK_SK_NS1D_6thread17LinearCombinationIaLi1EiiLNS1I_9ScaleType4KindE0ELNS_15FloatRoundStyleE2EaEENS1_15EpilogueDefaultEEEEEvvEEEEvNT_6ParamsE,(.L_x_329 - _ZN7cutlass13device_kernelINS_4gemm6kernel13GemmUniversalIN4cute5tupleIJiiiiEEENS1_10collective13CollectiveMmaINS1_34MainloopSm90TmaGmmaWarpSpecializedILi3ENS5_IJNS4_1CILi1EEENSA_ILi2EEESB_EEENS1_35KernelTmaWarpSpecializedCooperativeEEENS5_IJNSA_ILi256EEENSA_ILi128EEENSA_ILi32EEEEEEaNS5_IJlSB_lEEEaSK_NS4_8TiledMMAINS4_8MMA_AtomIJNS4_4SM904GMMA27MMA_64x128x32_S32S8S8_SS_TNEEEENS4_6LayoutINS5_IJSC_SB_SB_EEENS5_IJSB_NSA_ILi0EEEST_EEEEENS5_IJNS4_10UnderscoreESW_SW_EEEEENS4_23SM90_TMA_LOAD_MULTICASTENS4_14ComposedLayoutINS4_7SwizzleILi1ELi4ELi3EEENS4_18smem_ptr_flag_bitsILi8EEENSR_INS5_IJNSA_ILi8EEESI_EEENS5_IJSI_SB_EEEEEEEvNS4_8identityENS4_13SM90_TMA_LOADES19_vS1A_EENS_8epilogue10collective6detail29Sm90TmaWarpSpecializedAdapterINS1E_15DefaultEpilogueIaSK_SK_NS1D_6thread17LinearCombinationIaLi1EiiLNS1I_9ScaleType4KindE0ELNS_15FloatRoundStyleE2EaEENS1_15EpilogueDefaultEEEEEvvEEEEvNT_6ParamsE)
        .other          _ZN7cutlass13device_kernelINS_4gemm6kernel13GemmUniversalIN4cute5tupleIJiiiiEEENS1_10collective13CollectiveMmaINS1_34MainloopSm90TmaGmmaWarpSpecializedILi3ENS5_IJNS4_1CILi1EEENSA_ILi2EEESB_EEENS1_35KernelTmaWarpSpecializedCooperativeEEENS5_IJNSA_ILi256EEENSA_ILi128EEENSA_ILi32EEEEEEaNS5_IJlSB_lEEEaSK_NS4_8TiledMMAINS4_8MMA_AtomIJNS4_4SM904GMMA27MMA_64x128x32_S32S8S8_SS_TNEEEENS4_6LayoutINS5_IJSC_SB_SB_EEENS5_IJSB_NSA_ILi0EEEST_EEEEENS5_IJNS4_10UnderscoreESW_SW_EEEEENS4_23SM90_TMA_LOAD_MULTICASTENS4_14ComposedLayoutINS4_7SwizzleILi1ELi4ELi3EEENS4_18smem_ptr_flag_bitsILi8EEENSR_INS5_IJNSA_ILi8EEESI_EEENS5_IJSI_SB_EEEEEEEvNS4_8identityENS4_13SM90_TMA_LOADES19_vS1A_EENS_8epilogue10collective6detail29Sm90TmaWarpSpecializedAdapterINS1E_15DefaultEpilogueIaSK_SK_NS1D_6thread17LinearCombinationIaLi1EiiLNS1I_9ScaleType4KindE0ELNS_15FloatRoundStyleE2EaEENS1_15EpilogueDefaultEEEEEvvEEEEvNT_6ParamsE,@"STO_CUDA_ENTRY STV_DEFAULT"
_ZN7cutlass13device_kernelINS_4gemm6kernel13GemmUniversalIN4cute5tupleIJiiiiEEENS1_10collective13CollectiveMmaINS1_34MainloopSm90TmaGmmaWarpSpecializedILi3ENS5_IJNS4_1CILi1EEENSA_ILi2EEESB_EEENS1_35KernelTmaWarpSpecializedCooperativeEEENS5_IJNSA_ILi256EEENSA_ILi128EEENSA_ILi32EEEEEEaNS5_IJlSB_lEEEaSK_NS4_8TiledMMAINS4_8MMA_AtomIJNS4_4SM904GMMA27MMA_64x128x32_S32S8S8_SS_TNEEEENS4_6LayoutINS5_IJSC_SB_SB_EEENS5_IJSB_NSA_ILi0EEEST_EEEEENS5_IJNS4_10UnderscoreESW_SW_EEEEENS4_23SM90_TMA_LOAD_MULTICASTENS4_14ComposedLayoutINS4_7SwizzleILi1ELi4ELi3EEENS4_18smem_ptr_flag_bitsILi8EEENSR_INS5_IJNSA_ILi8EEESI_EEENS5_IJSI_SB_EEEEEEEvNS4_8identityENS4_13SM90_TMA_LOADES19_vS1A_EENS_8epilogue10collective6detail29Sm90TmaWarpSpecializedAdapterINS1E_15DefaultEpilogueIaSK_SK_NS1D_6thread17LinearCombinationIaLi1EiiLNS1I_9ScaleType4KindE0ELNS_15FloatRoundStyleE2EaEENS1_15EpilogueDefaultEEEEEvvEEEEvNT_6ParamsE:
[----:B------:R-:W0:Y:S01]  /*0000*/  LDC R1, c[0x0][0x28] ;  /* 0x00000a00ff017b82 */ /* 0x000e220000000800 */
[----:B------:R-:W1:Y:S01]  /*0010*/  S2R R18, SR_TID.X ;  /* 0x0000000000127919 */ /* 0x000e620000002100 */
[----:B------:R-:W-:Y:S01]  /*0020*/  ELECT P0, URZ, PT ;  /* 0x00000000003f782f */ /* 0x000fe20003800000 */
[----:B------:R-:W-:Y:S01]  /*0030*/  BSSY B0, `(.L_x_0) ;  /* 0x000000f000007945 */ /* 0x000fe20003800000 */
[--C-:B-1----:R-:W-:Y:S02]  /*0040*/  SHF.R.U32.HI R0, RZ, 0x5, R18.reuse ;  /* 0x00000005ff007819 */ /* 0x102fe40000011612 */
[----:B------:R-:W-:-:S03]  /*0050*/  SHF.R.U32.HI R3, RZ, 0x7, R18 ;  /* 0x00000007ff037819 */ /* 0x000fc60000011612 */
[----:B------:R-:W1:Y:S04]  /*0060*/  SHFL.IDX PT, R2, R0, RZ, 0x1f ;  /* 0x00001fff00027589 */ /* 0x000e6800000e0000 */
[----:B------:R2:W3:Y:S01]  /*0070*/  SHFL.IDX PT, R5, R3, RZ, 0x1f ;  /* 0x00001fff03057589 */ /* 0x0004e200000e0000 */
[----:B-1----:R-:W-:-:S13]  /*0080*/  ISETP.NE.OR P0, PT, R2, RZ, !P0 ;  /* 0x000000ff0200720c */ /* 0x002fda0004705670 */
[----:B0-23--:R-:W-:Y:S05]  /*0090*/  @P0 BRA `(.L_x_1) ;  /* 0x0000000000200947 */ /* 0x00dfea0003800000 */
[----:B------:R-:W-:Y:S02]  /*00a0*/  ULDC.64 UR4, c[0x0][0x198] ;  /* 0x0000660000047ab9 */ /* 0x000fe40000000a00 */
[----:B------:R-:W-:Y:S02]  /*00b0*/  UIADD3 UR6, UP0, UR4, 0xf0, URZ ;  /* 0x000000f004067890 */ /* 0x000fe4000ff1e03f */
[----:B------:R-:W-:Y:S02]  /*00c0*/  UIADD3 UR4, UP1, UR4, 0x1f0, URZ ;  /* 0x000001f004047890 */ /* 0x000fe4000ff3e03f */
[----:B------:R-:W-:Y:S02]  /*00d0*/  UIADD3.X UR7, URZ, UR5, URZ, UP0, !UPT ;  /* 0x000000053f077290 */ /* 0x000fe400087fe43f */
[----:B------:R-:W-:-:S07]  /*00e0*/  UIADD3.X UR5, URZ, UR5, URZ, UP1, !UPT ;  /* 0x000000053f057290 */ /* 0x000fce0008ffe43f */
[----:B------:R0:W-:Y:S02]  /*00f0*/  UTMACCTL.PF [UR6] ;  /* 0x00000000060079b9 */ /* 0x0001e40008040000 */
[----:B------:R0:W-:Y:S02]  /*0100*/  UTMACCTL.PF [UR4] ;  /* 0x00000000040079b9 */ /* 0x0001e40008040000 */
[----:B0-----:R-:W-:Y:S01]  /*0110*/  NOP ;  /* 0x0000000000007918 */ /* 0x001fe20000000000 */
.L_x_1:
[----:B------:R-:W-:Y:S05]  /*0120*/  BSYNC B0 ;  /* 0x0000000000007941 */ /* 0x000fea0003800000 */
.L_x_0:
[----:B------:R-:W0:Y:S02]  /*0130*/  SHFL.IDX PT, R3, R0, RZ, 0x1f ;  /* 0x00001fff00037589 */ /* 0x000e2400000e0000 */
[----:B0-----:R-:W-:-:S13]  /*0140*/  ISETP.NE.AND P0, PT, R3, RZ, PT ;  /* 0x000000ff0300720c */ /* 0x001fda0003f05270 */
[----:B------:R-:W-:Y:S05]  /*0150*/  @P0 BRA `(.L_x_2) ;  /* 0x0000000000500947 */ /* 0x000fea0003800000 */
[----:B------:R-:W0:Y:S01]  /*0160*/  S2UR UR8, SR_CgaCtaId ;  /* 0x00000000000879c3 */ /* 0x000e220000008800 */
[----:B------:R-:W-:Y:S01]  /*0170*/  UMOV UR4, 0x400 ;  /* 0x0000040000047882 */ /* 0x000fe20000000000 */
[----:B------:R-:W-:Y:S01]  /*0180*/  UMOV UR5, 0x1 ;  /* 0x0000000100057882 */ /* 0x000fe20000000000 */
[----:B------:R-:W-:Y:S01]  /*0190*/  UMOV UR6, 0x4 ;  /* 0x0000000400067882 */ /* 0x000fe20000000000 */
[----:B------:R-:W-:Y:S01]  /*01a0*/  ELECT P0, URZ, PT ;  /* 0x00000000003f782f */ /* 0x000fe20003800000 */
[----:B------:R-:W-:-:S04]  /*01b0*/  UIADD3 UR6, -UR6, 0x100000, URZ ;  /* 0x0010000006067890 */ /* 0x000fc8000fffe13f */
[----:B------:R-:W-:Y:S02]  /*01c0*/  USHF.L.U32 UR7, UR6, 0xb, URZ ;  /* 0x0000000b06077899 */ /* 0x000fe4000800063f */
[----:B------:R-:W-:Y:S02]  /*01d0*/  USHF.L.U32 UR6, UR6, 0x1, URZ ;  /* 0x0000000106067899 */ /* 0x000fe4000800063f */
[----:B0-----:R-:W-:Y:S02]  /*01e0*/  ULEA UR8, UR8, UR4, 0x18 ;  /* 0x0000000408087291 */ /* 0x001fe4000f8ec03f */
[----:B------:R-:W-:-:S04]  /*01f0*/  UIADD3 UR4, -UR5, 0x100000, URZ ;  /* 0x0010000005047890 */ /* 0x000fc8000fffe13f */
[----:B------:R-:W-:Y:S02]  /*0200*/  USHF.L.U32 UR5, UR4, 0xb, URZ ;  /* 0x0000000b04057899 */ /* 0x000fe4000800063f */
[----:B------:R-:W-:Y:S01]  /*0210*/  USHF.L.U32 UR4, UR4, 0x1, URZ ;  /* 0x0000000104047899 */ /* 0x000fe2000800063f */
[----:B------:R-:W0:Y:S11]  /*0220*/  FENCE.VIEW.ASYNC.S ;  /* 0x00000000000073c6 */ /* 0x000e360000000000 */
[----:B0-----:R0:W1:Y:S01]  /*0230*/  SYNCS.EXCH.64 URZ, [UR8], UR4 ;  /* 0x00000004083f75b2 */ /* 0x0010620008000100 */
[----:B------:R0:W2:Y:S01]  /*0240*/  SYNCS.EXCH.64 URZ, [UR8+0x18], UR6 ;  /* 0x00001806083f75b2 */ /* 0x0000a20008000100 */
[----:B------:R0:W3:Y:S01]  /*0250*/  SYNCS.EXCH.64 URZ, [UR8+0x8], UR4 ;  /* 0x00000804083f75b2 */ /* 0x0000e20008000100 */
[----:B------:R0:W4:Y:S01]  /*0260*/  SYNCS.EXCH.64 URZ, [UR8+0x20], UR6 ;  /* 0x00002006083f75b2 */ /* 0x0001220008000100 */
[----:B------:R0:W0:Y:S01]  /*0270*/  SYNCS.EXCH.64 URZ, [UR8+0x10], UR4 ;  /* 0x00001004083f75b2 */ /* 0x0000220008000100 */
[----:B------:R0:W0:Y:S01]  /*0280*/  SYNCS.EXCH.64 URZ, [UR8+0x28], UR6 ;  /* 0x00002806083f75b2 */ /* 0x0000220008000100 */
[----:B------:R-:W-:Y:S01]  /*0290*/  NOP ;  /* 0x0000000000007918 */ /* 0x000fe20000000000 */
.L_x_2:
[----:B------:R-:W-:Y:S01]  /*02a0*/  SHF.R.S32.HI R7, RZ, 0x1f, R18 ;  /* 0x0000001fff077819 */ /* 0x000fe20000011412 */
[----:B------:R-:W5:Y:S01]  /*02b0*/  SHFL.IDX PT, R0, R0, RZ, 0x1f ;  /* 0x00001fff00007589 */ /* 0x000f6200000e0000 */
[----:B0-----:R-:W0:Y:S01]  /*02c0*/  S2UR UR8, SR_CTAID.X ;  /* 0x00000000000879c3 */ /* 0x001e220000002500 */
[----:B------:R-:W-:Y:S02]  /*02d0*/  ELECT P0, URZ, PT ;  /* 0x00000000003f782f */ /* 0x000fe40003800000 */
[----:B------:R-:W-:Y:S01]  /*02e0*/  LEA.HI R7, R7, R18, RZ, 0x7 ;  /* 0x0000001207077211 */ /* 0x000fe200078f38ff */
[----:B------:R-:W1:Y:S01]  /*02f0*/  S2R R4, SR_CTAID.Y ;  /* 0x0000000000047919 */ /* 0x000e620000002600 */
[----:B------:R-:W-:Y:S01]  /*0300*/  ULDC UR4, c[0x0][0x154] ;  /* 0x0000550000047ab9 */ /* 0x000fe20000000800 */
[----:B------:R-:W-:Y:S01]  /*0310*/  NOP ;  /* 0x0000000000007918 */ /* 0x000fe20000000000 */
[----:B------:R-:W-:Y:S01]  /*0320*/  LOP3.LUT R7, R7, 0xffffff80, RZ, 0xc0, !PT ;  /* 0xffffff8007077812 */ /* 0x000fe200078ec0ff */
[----:B------:R-:W-:Y:S01]  /*0330*/  NOP ;  /* 0x0000000000007918 */ /* 0x000fe20000000000 */
[----:B------:R-:W2:Y:S03]  /*0340*/  LDC R13, c[0x0][0x140] ;  /* 0x00005000ff0d7b82 */ /* 0x000ea60000000800 */
[----:B------:R-:W-:-:S05]  /*0350*/  IMAD.IADD R7, R18, 0x1, -R7 ;  /* 0x0000000112077824 */ /* 0x000fca00078e0a07 */
[----:B------:R-:W-:Y:S01]  /*0360*/  SHF.R.S32.HI R6, RZ, 0x1f, R7 ;  /* 0x0000001fff067819 */ /* 0x000fe20000011407 */
[----:B------:R-:W3:Y:S01]  /*0370*/  LDC R10, c[0x0][0x144] ;  /* 0x00005100ff0a7b82 */ /* 0x000ee20000000800 */
[----:B------:R-:W-:Y:S02]  /*0380*/  LOP3.LUT P2, RZ, R7, 0x7, RZ, 0xc0, !PT ;  /* 0x0000000707ff7812 */ /* 0x000fe4000784c0ff */
[----:B------:R-:W-:Y:S02]  /*0390*/  LEA.HI R6, R6, R7, RZ, 0x3 ;  /* 0x0000000706067211 */ /* 0x000fe400078f18ff */
[----:B-----5:R-:W-:Y:S02]  /*03a0*/  ISETP.NE.OR P0, PT, R0, RZ, !P0 ;  /* 0x000000ff0000720c */ /* 0x020fe40004705670 */
[--C-:B------:R-:W-:Y:S02]  /*03b0*/  SHF.R.S32.HI R0, RZ, 0x3, R6.reuse ;  /* 0x00000003ff007819 */ /* 0x100fe40000011406 */
[----:B------:R-:W-:-:S02]  /*03c0*/  SHF.R.S32.HI R9, RZ, 0x1f, R6 ;  /* 0x0000001fff097819 */ /* 0x000fc40000011406 */
[----:B------:R-:W-:Y:S02]  /*03d0*/  SHF.R.S32.HI R6, RZ, 0x1f, R3 ;  /* 0x0000001fff067819 */ /* 0x000fe40000011403 */
[----:B------:R-:W-:Y:S02]  /*03e0*/  LEA.HI R9, R9, R0, RZ, 0x2 ;  /* 0x0000000009097211 */ /* 0x000fe400078f10ff */
[----:B------:R-:W-:Y:S02]  /*03f0*/  LEA.HI R6, R6, R3, RZ, 0x2 ;  /* 0x0000000306067211 */ /* 0x000fe400078f10ff */
[----:B-1----:R-:W-:Y:S01]  /*0400*/  I2FP.F32.U32 R8, R4 ;  /* 0x0000000400087245 */ /* 0x002fe20000201000 */
[----:B------:R-:W-:Y:S01]  /*0410*/  VOTEU.ALL UP0, P0 ;  /* 0x00000000003f7886 */ /* 0x000fe20000000000 */
[----:B------:R-:W-:Y:S01]  /*0420*/  LOP3.LUT R6, R6, 0x3ffffffc, RZ, 0xc0, !PT ;  /* 0x3ffffffc06067812 */ /* 0x000fe200078ec0ff */
[----:B------:R-:W-:Y:S01]  /*0430*/  VOTEU.ALL UP1, P0 ;  /* 0x00000000003f7886 */ /* 0x000fe20000020000 */
[----:B------:R-:W-:Y:S01]  /*0440*/  LOP3.LUT R9, R9, 0xfffffffc, RZ, 0xc0, !PT ;  /* 0xfffffffc09097812 */ /* 0x000fe200078ec0ff */
[----:B------:R-:W-:Y:S01]  /*0450*/  FMUL R12, R8, UR4 ;  /* 0x00000004080c7c20 */ /* 0x000fe20008400000 */
[----:B------:R-:W1:Y:S01]  /*0460*/  @!UP0 S2UR UR7, SR_CgaCtaId ;  /* 0x00000000000789c3 */ /* 0x000e620000008800 */
[----:B------:R-:W-:Y:S01]  /*0470*/  IMAD.IADD R11, R3, 0x1, -R6 ;  /* 0x00000001030b7824 */ /* 0x000fe200078e0a06 */
[----:B0-----:R-:W-:Y:S01]  /*0480*/  I2FP.F32.U32 R6, UR8 ;  /* 0x0000000800067c45 */ /* 0x001fe20008201000 */
[----:B------:R-:W-:Y:S01]  /*0490*/  IMAD.IADD R0, R0, 0x1, -R9 ;  /* 0x0000000100007824 */ /* 0x000fe200078e0a09 */
[----:B------:R-:W-:Y:S01]  /*04a0*/  ULDC UR4, c[0x0][0x150] ;  /* 0x0000540000047ab9 */ /* 0x000fe20000000800 */
[----:B------:R-:W0:Y:S01]  /*04b0*/  F2I.U32.TRUNC.NTZ R12, R12 ;  /* 0x0000000c000c7305 */ /* 0x000e22000020f000 */
[----:B------:R-:W-:Y:S01]  /*04c0*/  SHF.R.S32.HI R3, RZ, 0x1f, R2 ;  /* 0x0000001fff037819 */ /* 0x000fe20000011402 */
[----:B------:R-:W-:Y:S01]  /*04d0*/  FMUL R8, R6, UR4 ;  /* 0x0000000406087c20 */ /* 0x000fe20008400000 */
[----:B------:R-:W5:Y:S01]  /*04e0*/  LDC R9, c[0x0][0x148] ;  /* 0x00005200ff097b82 */ /* 0x000f620000000800 */
[----:B------:R-:W-:Y:S01]  /*04f0*/  IMAD R11, R11, 0x4, R0 ;  /* 0x000000040b0b7824 */ /* 0x000fe200078e0200 */
[----:B------:R-:W-:Y:S01]  /*0500*/  LEA.HI R3, R3, R2, RZ, 0x2 ;  /* 0x0000000203037211 */ /* 0x000fe200078f10ff */
[----:B------:R-:W-:Y:S01]  /*0510*/  UMOV UR4, 0x20 ;  /* 0x0000002000047882 */ /* 0x000fe20000000000 */
[----:B------:R-:W-:Y:S01]  /*0520*/  @!UP0 UMOV UR6, 0x400 ;  /* 0x0000040000068882 */ /* 0x000fe20000000000 */
[----:B------:R-:W4:Y:S01]  /*0530*/  F2I.U32.TRUNC.NTZ R8, R8 ;  /* 0x0000000800087305 */ /* 0x000f22000020f000 */
[----:B------:R-:W-:Y:S01]  /*0540*/  LOP3.LUT R3, R3, 0xfffffffc, RZ, 0xc0, !PT ;  /* 0xfffffffc03037812 */ /* 0x000fe200078ec0ff */
[----:B------:R-:W-:Y:S01]  /*0550*/  IMAD.SHL.U32 R6, R11, 0x4, RZ ;  /* 0x000000040b067824 */ /* 0x000fe200078e00ff */
[----:B------:R-:W-:-:S04]  /*0560*/  @!UP0 UIADD3 UR4, -UR4, 0x100000, URZ ;  /* 0x0010000004048890 */ /* 0x000fc8000fffe13f */
[----:B------:R-:W-:Y:S02]  /*0570*/  @!UP0 USHF.L.U32 UR5, UR4, 0xb, URZ ;  /* 0x0000000b04058899 */ /* 0x000fe4000800063f */
[----:B------:R-:W-:Y:S01]  /*0580*/  @!UP0 USHF.L.U32 UR4, UR4, 0x1, URZ ;  /* 0x0000000104048899 */ /* 0x000fe2000800063f */
[----:B--2---:R-:W-:Y:S01]  /*0590*/  ISETP.EQ.U32.AND P3, PT, R13, 0x1, PT ;  /* 0x000000010d00780c */ /* 0x004fe20003f62070 */
[----:B------:R-:W-:Y:S01]  /*05a0*/  IMAD.IADD R0, R2, 0x1, -R3 ;  /* 0x0000000102007824 */ /* 0x000fe200078e0a03 */
[----:B------:R-:W-:Y:S01]  /*05b0*/  LOP3.LUT R23, R11, 0xc, R6, 0x78, !PT ;  /* 0x0000000c0b177812 */ /* 0x000fe200078e7806 */
[----:B0-----:R-:W-:Y:S01]  /*05c0*/  IMAD.MOV R14, RZ, RZ, -R12 ;  /* 0x000000ffff0e7224 */ /* 0x001fe200078e0a0c */
[----:B-1----:R-:W-:Y:S02]  /*05d0*/  @!UP0 ULEA UR6, UR7, UR6, 0x18 ;  /* 0x0000000607068291 */ /* 0x002fe4000f8ec03f */
[C---:B------:R-:W-:Y:S01]  /*05e0*/  ISETP.NE.AND P1, PT, R0.reuse, 0x3, PT ;  /* 0x000000030000780c */ /* 0x040fe20003f25270 */
[----:B------:R-:W-:Y:S01]  /*05f0*/  VOTEU.ALL UP0, P0 ;  /* 0x00000000003f7886 */ /* 0x000fe20000000000 */
[----:B------:R-:W-:Y:S01]  /*0600*/  ISETP.LT.U32.AND P0, PT, R23, 0x2, !P2 ;  /* 0x000000021700780c */ /* 0x000fe20005701070 */
[----:B----4-:R-:W-:Y:S01]  /*0610*/  IMAD.MOV R3, RZ, RZ, -R8 ;  /* 0x000000ffff037224 */ /* 0x010fe200078e0a08 */
[----:B------:R-:W-:Y:S01]  /*0620*/  ISETP.EQ.OR P1, PT, R0, RZ, !P1 ;  /* 0x000000ff0000720c */ /* 0x000fe20004f22670 */
[C---:B------:R-:W-:Y:S01]  /*0630*/  VIADD R8, R5.reuse, 0xffffffff ;  /* 0xffffffff05087836 */ /* 0x040fe20000000000 */
[----:B------:R-:W-:Y:S01]  /*0640*/  ISETP.NE.AND P2, PT, R5, RZ, PT ;  /* 0x000000ff0500720c */ /* 0x000fe20003f45270 */
[----:B-----5:R-:W-:Y:S01]  /*0650*/  IMAD R2, R9, R14, R4 ;  /* 0x0000000e09027224 */ /* 0x020fe200078e0204 */
[----:B------:R-:W-:Y:S01]  /*0660*/  ISETP.EQ.AND P1, PT, R5, RZ, P1 ;  /* 0x000000ff0500720c */ /* 0x000fe20000f22270 */
[----:B---3--:R-:W-:Y:S01]  /*0670*/  IMAD R3, R10, R3, UR8 ;  /* 0x000000080a037e24 */ /* 0x008fe2000f8e0203 */
[----:B------:R-:W-:Y:S01]  /*0680*/  ISETP.GE.U32.AND P5, PT, R8, 0x2, PT ;  /* 0x000000020800780c */ /* 0x000fe20003fa6070 */
[----:B------:R-:W0:Y:S02]  /*0690*/  FENCE.VIEW.ASYNC.S ;  /* 0x00000000000073c6 */ /* 0x000e240000000000 */
[----:B0-----:R0:W1:Y:S01]  /*06a0*/  @!UP0 SYNCS.EXCH.64 URZ, [UR6+0x40], UR4 ;  /* 0x00004004063f85b2 */ /* 0x0010620008000100 */
[----:B------:R-:W-:-:S02]  /*06b0*/  ISETP.NE.AND P4, PT, R2, R23, PT ;  /* 0x000000170200720c */ /* 0x000fc40003f85270 */
[----:B------:R-:W-:Y:S02]  /*06c0*/  SEL R19, RZ, 0x1, !P1 ;  /* 0x00000001ff137807 */ /* 0x000fe40004800000 */
[----:B------:R-:W-:Y:S02]  /*06d0*/  ISETP.EQ.OR P4, PT, R3, RZ, !P4 ;  /* 0x000000ff0300720c */ /* 0x000fe40006782670 */
[----:B------:R-:W-:Y:S02]  /*06e0*/  SEL R19, R19, 0x2, P5 ;  /* 0x0000000213137807 */ /* 0x000fe40002800000 */
[----:B------:R-:W-:-:S04]  /*06f0*/  PLOP3.LUT P0, PT, P0, P4, PT, 0x80, 0x0 ;  /* 0x000000000000781c */ /* 0x000fc80000709070 */
[----:B------:R-:W-:Y:S01]  /*0700*/  P2R R157, PR, RZ, 0x1 ;  /* 0x00000001ff9d7803 */ /* 0x000fe20000000000 */
[----:B------:R0:W2:Y:S01]  /*0710*/  @!UP1 SYNCS.EXCH.64 URZ, [UR6+0x48], UR4 ;  /* 0x00004804063f95b2 */ /* 0x0000a20008000100 */
[----:B------:R-:W-:Y:S01]  /*0720*/  NOP ;  /* 0x0000000000007918 */ /* 0x000fe20000000000 */
[----:B------:R-:W-:Y:S06]  /*0730*/  @!P3 BRA `(.L_x_3) ;  /* 0x000000000008b947 */ /* 0x000fec0003800000 */
[----:B-12---:R-:W-:Y:S01]  /*0740*/  UCGABAR_ARV ;  /* 0x00000000000079c7 */ /* 0x006fe20008000000 */
[----:B------:R-:W-:Y:S05]  /*0750*/  BRA `(.L_x_4) ;  /* 0x0000000000047947 */ /* 0x000fea0003800000 */
.L_x_3:
[----:B-12---:R-:W-:Y:S01]  /*0760*/  NOP ;  /* 0x0000000000007918 */ /* 0x006fe20000000000 */
.L_x_4:
[----:B------:R-:W1:Y:S01]  /*0770*/  LDC R2, c[0x0][0x65c] ;  /* 0x00019700ff027b82 */ /* 0x000e620000000800 */
[----:B------:R-:W-:Y:S02]  /*0780*/  IMAD.U32 R6, RZ, RZ, UR8 ;  /* 0x00000008ff067e24 */ /* 0x000fe4000f8e00ff */
[----:B------:R-:W-:Y:S01]  /*0790*/  IMAD.MOV.U32 R7, RZ, RZ, RZ ;  /* 0x000000ffff077224 */ /* 0x000fe200078e00ff */
[----:B-1----:R-:W-:-:S04]  /*07a0*/  ISETP.NE.AND P1, PT, R2, 0x1, PT ;  /* 0x000000010200780c */ /* 0x002fc80003f25270 */
[----:B------:R-:W-:-:S09]  /*07b0*/  P2R R5, PR, RZ, 0x2 ;  /* 0x00000002ff057803 */ /* 0x000fd20000000000 */
[----:B------:R-:W1:Y:S01]  /*07c0*/  @P1 LDC R17, c[0x0][0x10] ;  /* 0x00000400ff111b82 */ /* 0x000e620000000800 */
[----:B------:R-:W-:Y:S02]  /*07d0*/  @P1 IMAD.MOV.U32 R5, RZ, RZ, RZ ;  /* 0x000000ffff051224 */ /* 0x000fe400078e00ff */
[----:B------:R-:W-:-:S05]  /*07e0*/  @P1 IMAD.MOV.U32 R13, RZ, RZ, RZ ;  /* 0x000000ffff0d1224 */ /* 0x000fca00078e00ff */
[----:B------:R-:W2:Y:S01]  /*07f0*/  @!P1 LDC R11, c[0x0][0xc] ;  /* 0x00000300ff0b9b82 */ /* 0x000ea20000000800 */
[----:B-1----:R-:W-:-:S04]  /*0800*/  @P1 IMAD.WIDE.U32 R16, R17, UR8, R4 ;  /* 0x0000000811101c25 */ /* 0x002fc8000f8e0004 */
[----:B------:R-:W-:Y:S02]  /*0810*/  @P1 IMAD.IADD R17, R17, 0x1, R13 ;  /* 0x0000000111111824 */ /* 0x000fe400078e020d */
[----:B--2---:R-:W-:-:S04]  /*0820*/  @!P1 IMAD.WIDE.U32 R6, R4, R11, R6 ;  /* 0x0000000b04069225 */ /* 0x004fc800078e0006 */
[----:B------:R-:W-:Y:S02]  /*0830*/  @!P1 IMAD.MOV.U32 R16, RZ, RZ, R6 ;  /* 0x000000ffff109224 */ /* 0x000fe400078e0006 */
[----:B------:R-:W-:Y:S01]  /*0840*/  @!P1 IMAD.MOV.U32 R17, RZ, RZ, R7 ;  /* 0x000000ffff119224 */ /* 0x000fe200078e0007 */
[----:B------:R-:W-:Y:S06]  /*0850*/  @!P3 BRA `(.L_x_5) ;  /* 0x00000000000cb947 */ /* 0x000fec0003800000 */
[----:B------:R-:W-:Y:S01]  /*0860*/  UCGABAR_WAIT ;  /* 0x0000000000007dc7 */ /* 0x000fe20008000000 */
[----:B------:R-:W-:Y:S01]  /*0870*/  CCTL.IVALL ;  /* 0x00000000ff00798f */ /* 0x000fe20002000000 */
[----:B------:R-:W-:Y:S05]  /*0880*/  BRA `(.L_x_6) ;  /* 0x0000000000047947 */ /* 0x000fea0003800000 */
.L_x_5:
[----:B------:R-:W-:Y:S06]  /*0890*/  BAR.SYNC.DEFER_BLOCKING 0x0 ;  /* 0x0000000000007b1d */ /* 0x000fec0000010000 */
.L_x_6:
[----:B------:R-:W-:Y:S05]  /*08a0*/  @!P2 BRA `(.L_x_7) ;  /* 0x0000007c00e0a947 */ /* 0x000fea0003800000 */
[----:B------:R-:W-:-:S13]  /*08b0*/  ISETP.GT.U32.AND P0, PT, R8, 0x1, PT ;  /* 0x000000010800780c */ /* 0x000fda0003f04070 */
[----:B0-----:R-:W-:Y:S05]  /*08c0*/  @P0 EXIT ;  /* 0x000000000000094d */ /* 0x001fea0003800000 */
[----:B------:R-:W-:Y:S01]  /*08d0*/  ULDC.64 UR4, c[0x0][0x650] ;  /* 0x0001940000047ab9 */ /* 0x000fe20000000a00 */
[----:B------:R-:W-:Y:S01]  /*08e0*/  PRMT R0, RZ, 0x7610, R0 ;  /* 0x00007610ff007816 */ /* 0x000fe20000000000 */
[----:B------:R-:W-:Y:S01]  /*08f0*/  IMAD.MOV.U32 R153, RZ, RZ, -0x1 ;  /* 0xffffffffff997424 */ /* 0x000fe200078e00ff */
[----:B------:R-:W-:Y:S01]  /*0900*/  ISETP.GE.U32.AND P0, PT, R16, UR4, PT ;  /* 0x0000000410007c0c */ /* 0x000fe2000bf06070 */
[----:B------:R-:W-:Y:S02]  /*0910*/  IMAD.MOV.U32 R152, RZ, RZ, -0x1 ;  /* 0xffffffffff987424 */ /* 0x000fe400078e00ff */
[----:B------:R-:W-:Y:S01]  /*0920*/  IMAD.MOV.U32 R22, RZ, RZ, -0x1 ;  /* 0xffffffffff167424 */ /* 0x000fe200078e00ff */
[----:B------:R-:W-:-:S13]  /*0930*/  ISETP.GE.U32.AND.EX P0, PT, R17, UR5, PT, P0 ;  /* 0x0000000511007c0c */ /* 0x000fda000bf06100 */
[----:B------:R-:W-:Y:S05]  /*0940*/  @P0 BRA `(.L_x_8) ;  /* 0x00000004002c0947 */ /* 0x000fea0003800000 */
[----:B------:R-:W0:Y:S01]  /*0950*/  LDC.64 R20, c[0x0][0x628] ;  /* 0x00018a00ff147b82 */ /* 0x000e220000000a00 */
[----:B------:R-:W-:Y:S02]  /*0960*/  IMAD.MOV.U32 R6, RZ, RZ, R16 ;  /* 0x000000ffff067224 */ /* 0x000fe400078e0010 */
[----:B------:R-:W-:-:S05]  /*0970*/  IMAD.MOV.U32 R7, RZ, RZ, R17 ;  /* 0x000000ffff077224 */ /* 0x000fca00078e0011 */
[----:B------:R-:W1:Y:S08]  /*0980*/  LDC R0, c[0x0][0x630] ;  /* 0x00018c00ff007b82 */ /* 0x000e700000000800 */
[----:B------:R-:W2:Y:S01]  /*0990*/  LDC.64 R24, c[0x0][0x620] ;  /* 0x00018800ff187b82 */ /* 0x000ea20000000a00 */
[----:B0-----:R-:W-:-:S04]  /*09a0*/  ISETP.NE.U32.AND P0, PT, R20, RZ, PT ;  /* 0x000000ff1400720c */ /* 0x001fc80003f05070 */
[----:B------:R-:W-:-:S13]  /*09b0*/  ISETP.NE.AND.EX P0, PT, R21, RZ, PT, P0 ;  /* 0x000000ff1500720c */ /* 0x000fda0003f05300 */
[----:B-12---:R-:W-:Y:S05]  /*09c0*/  @!P0 BRA `(.L_x_9) ;  /* 0x0000000000288947 */ /* 0x006fea0003800000 */
[----:B------:R-:W0:Y:S02]  /*09d0*/  LDC R13, c[0x0][0x634] ;  /* 0x00018d00ff0d7b82 */ /* 0x000e240000000800 */
[----:B0-----:R-:W-:-:S05]  /*09e0*/  IADD3 R13, P0, R16, R13, RZ ;  /* 0x0000000d100d7210 */ /* 0x001fca0007f1e0ff */
[----:B------:R-:W-:-:S04]  /*09f0*/  IMAD.X R15, RZ, RZ, R17, P0 ;  /* 0x000000ffff0f7224 */ /* 0x000fc800000e0611 */
[----:B------:R-:W-:-:S04]  /*0a00*/  IMAD.WIDE.U32 R6, R15, R20, RZ ;  /* 0x000000140f067225 */ /* 0x000fc800078e00ff */
[----:B------:R-:W-:-:S04]  /*0a10*/  IMAD.WIDE.U32 R10, P0, R13, R21, R6 ;  /* 0x000000150d0a7225 */ /* 0x000fc80007800006 */
[----:B------:R-:W-:-:S04]  /*0a20*/  IMAD.WIDE.U32 R6, R13, R20, RZ ;  /* 0x000000140d067225 */ /* 0x000fc800078e00ff */
[----:B------:R-:W-:Y:S01]  /*0a30*/  IMAD.X R13, RZ, RZ, RZ, P0 ;  /* 0x000000ffff0d7224 */ /* 0x000fe200000e06ff */
[----:B------:R-:W-:Y:S01]  /*0a40*/  IADD3 RZ, P0, R7, R10, RZ ;  /* 0x0000000a07ff7210 */ /* 0x000fe20007f1e0ff */
[----:B------:R-:W-:-:S04]  /*0a50*/  IMAD.MOV.U32 R12, RZ, RZ, R11 ;  /* 0x000000ffff0c7224 */ /* 0x000fc800078e000b */
[----:B------:R-:W-:-:S08]  /*0a60*/  IMAD.WIDE.U32.X R6, R15, R21, R12, P0 ;  /* 0x000000150f067225 */ /* 0x000fd000000e040c */
.L_x_9:
[----:B------:R-:W0:Y:S01]  /*0a70*/  LDC.64 R20, c[0x0][0x640] ;  /* 0x00019000ff147b82 */ /* 0x000e220000000a00 */
[--C-:B------:R-:W-:Y:S01]  /*0a80*/  SHF.R.U64 R27, R6, R0, R7.reuse ;  /* 0x00000000061b7219 */ /* 0x100fe20000001207 */
[----:B------:R-:W-:Y:S01]  /*0a90*/  IMAD R28, R9, R14, R4 ;  /* 0x0000000e091c7224 */ /* 0x000fe200078e0204 */
[----:B------:R-:W-:Y:S02]  /*0aa0*/  SHF.R.U32.HI R0, RZ, R0, R7 ;  /* 0x00000000ff007219 */ /* 0x000fe40000011607 */
[----:B------:R-:W-:-:S03]  /*0ab0*/  IADD3 R5, P0, RZ, -R27, RZ ;  /* 0x8000001bff057210 */ /* 0x000fc60007f1e0ff */
[----:B------:R-:W1:Y:S02]  /*0ac0*/  LDC R8, c[0x0][0x618] ;  /* 0x00018600ff087b82 */ /* 0x000e640000000800 */
[----:B------:R-:W-:-:S04]  /*0ad0*/  IMAD.X R7, RZ, RZ, ~R0, P0 ;  /* 0x000000ffff077224 */ /* 0x000fc800000e0e00 */
[-C--:B------:R-:W-:Y:S02]  /*0ae0*/  IMAD R0, R7, R24.reuse, RZ ;  /* 0x0000001807007224 */ /* 0x080fe400078e02ff */
[----:B------:R-:W2:Y:S01]  /*0af0*/  LDC R11, c[0x0][0x608] ;  /* 0x00018200ff0b7b82 */ /* 0x000ea20000000800 */
[----:B------:R-:W-:-:S04]  /*0b00*/  IMAD.WIDE.U32 R6, R5, R24, R16 ;  /* 0x0000001805067225 */ /* 0x000fc800078e0010 */
[----:B------:R-:W-:Y:S02]  /*0b10*/  IMAD R5, R5, R25, R0 ;  /* 0x0000001905057224 */ /* 0x000fe400078e0200 */
[----:B------:R-:W-:Y:S01]  /*0b20*/  IMAD.MOV.U32 R25, RZ, RZ, 0x1 ;  /* 0x00000001ff197424 */ /* 0x000fe200078e00ff */
[----:B------:R-:W3:Y:S01]  /*0b30*/  LDC R12, c[0x0][0x658] ;  /* 0x00019600ff0c7b82 */ /* 0x000ee20000000800 */
[----:B0-----:R-:W-:Y:S01]  /*0b40*/  ISETP.NE.U32.AND P0, PT, R20, RZ, PT ;  /* 0x000000ff1400720c */ /* 0x001fe20003f05070 */
[----:B------:R-:W-:Y:S02]  /*0b50*/  IMAD.IADD R5, R7, 0x1, R5 ;  /* 0x0000000107057824 */ /* 0x000fe400078e0205 */
[----:B------:R-:W-:Y:S01]  /*0b60*/  IMAD.MOV.U32 R7, RZ, RZ, -0x1 ;  /* 0xffffffffff077424 */ /* 0x000fe200078e00ff */
[----:B------:R-:W-:-:S03]  /*0b70*/  ISETP.NE.AND.EX P0, PT, R21, RZ, PT, P0 ;  /* 0x000000ff1500720c */ /* 0x000fc60003f05300 */
[----:B------:R-:W0:Y:S01]  /*0b80*/  LDC R15, c[0x0][0x600] ;  /* 0x00018000ff0f7b82 */ /* 0x000e220000000800 */
[-CC-:B-1----:R-:W-:Y:S02]  /*0b90*/  SHF.R.U64 R13, R6, R8.reuse, R5.reuse ;  /* 0x00000008060d7219 */ /* 0x182fe40000001205 */
[----:B------:R-:W-:-:S05]  /*0ba0*/  SHF.R.U32.HI R0, RZ, R8, R5 ;  /* 0x00000008ff007219 */ /* 0x000fca0000011605 */
[----:B------:R-:W1:Y:S01]  /*0bb0*/  LDC R22, c[0x0][0x648] ;  /* 0x00019200ff167b82 */ /* 0x000e620000000800 */
[-CC-:B--2---:R-:W-:Y:S02]  /*0bc0*/  SHF.R.U64 R29, R13, R11.reuse, R0.reuse ;  /* 0x0000000b0d1d7219 */ /* 0x184fe40000001200 */
[----:B------:R-:W-:-:S05]  /*0bd0*/  SHF.R.U32.HI R5, RZ, R11, R0 ;  /* 0x0000000bff057219 */ /* 0x000fca0000011600 */
[----:B------:R-:W2:Y:S01]  /*0be0*/  LDC R24, c[0x0][0x638] ;  /* 0x00018e00ff187b82 */ /* 0x000ea20000000800 */
[-CC-:B---3--:R-:W-:Y:S02]  /*0bf0*/  SHF.R.U64 R14, R29, R12.reuse, R5.reuse ;  /* 0x0000000c1d0e7219 */ /* 0x188fe40000001205 */
[-C--:B------:R-:W-:Y:S02]  /*0c00*/  SHF.L.U32 R0, R7, R12.reuse, RZ ;  /* 0x0000000c07007219 */ /* 0x080fe400000006ff */
[----:B------:R-:W-:Y:S01]  /*0c10*/  SHF.R.U32.HI R5, RZ, R12, R5 ;  /* 0x0000000cff057219 */ /* 0x000fe20000011605 */
[----:B------:R-:W-:Y:S01]  /*0c20*/  IMAD.MOV.U32 R4, RZ, RZ, R14 ;  /* 0x000000ffff047224 */ /* 0x000fe200078e000e */
[----:B------:R-:W-:Y:S01]  /*0c30*/  LOP3.LUT R10, RZ, R0, RZ, 0x33, !PT ;  /* 0x00000000ff0a7212 */ /* 0x000fe200078e33ff */
[----:B------:R-:W3:Y:S01]  /*0c40*/  LDC R26, c[0x0][0x610] ;  /* 0x00018400ff1a7b82 */ /* 0x000ee20000000800 */
[----:B------:R-:W-:Y:S05]  /*0c50*/  @!P0 BRA `(.L_x_10) ;  /* 0x0000000000288947 */ /* 0x000fea0003800000 */
[----:B------:R-:W4:Y:S02]  /*0c60*/  LDC R9, c[0x0][0x64c] ;  /* 0x00019300ff097b82 */ /* 0x000f240000000800 */
[----:B----4-:R-:W-:-:S05]  /*0c70*/  IADD3 R9, P0, R14, R9, RZ ;  /* 0x000000090e097210 */ /* 0x010fca0007f1e0ff */
        /* <DEDUP_REMOVED lines=8> */
.L_x_10:
[----:B-1----:R-:W-:Y:S01]  /*0d00*/  SHF.R.U64 R4, R4, R22, R5 ;  /* 0x0000001604047219 */ /* 0x002fe20000001205 */
[----:B0-----:R-:W-:Y:S01]  /*0d10*/  VIADD R6, R15, 0xffffffff ;  /* 0xffffffff0f067836 */ /* 0x001fe20000000000 */
[----:B------:R-:W-:Y:S01]  /*0d20*/  SHF.L.U32 R0, R25, R12, RZ ;  /* 0x0000000c19007219 */ /* 0x000fe200000006ff */
[----:B------:R-:W-:Y:S01]  /*0d30*/  IMAD.MOV.U32 R22, RZ, RZ, R27 ;  /* 0x000000ffff167224 */ /* 0x000fe200078e001b */
[----:B------:R-:W-:Y:S01]  /*0d40*/  LOP3.LUT R5, R29, R10, RZ, 0xc0, !PT ;  /* 0x0000000a1d057212 */ /* 0x000fe200078ec0ff */
[----:B------:R-:W-:Y:S01]  /*0d50*/  IMAD.MOV R7, RZ, RZ, -R4 ;  /* 0x000000ffff077224 */ /* 0x000fe200078e0a04 */
[----:B------:R-:W-:Y:S02]  /*0d60*/  SEL R3, R3, R28, !P1 ;  /* 0x0000001c03037207 */ /* 0x000fe40004800000 */
[----:B------:R-:W-:Y:S01]  /*0d70*/  LOP3.LUT R6, R13, R6, RZ, 0xc0, !PT ;  /* 0x000000060d067212 */ /* 0x000fe200078ec0ff */
[----:B------:R-:W-:Y:S02]  /*0d80*/  IMAD R4, R0, R4, R5 ;  /* 0x0000000400047224 */ /* 0x000fe400078e0205 */
[----:B--2---:R-:W-:-:S02]  /*0d90*/  IMAD R0, R7, R24, R14 ;  /* 0x0000001807007224 */ /* 0x004fc400078e020e */
[----:B---3--:R-:W-:Y:S02]  /*0da0*/  IMAD R3, R4, R26, R3 ;  /* 0x0000001a04037224 */ /* 0x008fe400078e0203 */
[----:B------:R-:W-:Y:S02]  /*0db0*/  IMAD.MOV.U32 R5, RZ, RZ, 0x1 ;  /* 0x00000001ff057424 */ /* 0x000fe400078e00ff */
[----:B------:R-:W-:-:S03]  /*0dc0*/  IMAD R4, R0, R15, R6 ;  /* 0x0000000f00047224 */ /* 0x000fc600078e0206 */
[----:B------:R-:W-:Y:S02]  /*0dd0*/  PRMT R0, R5, 0x7610, R0 ;  /* 0x0000761005007816 */ /* 0x000fe40000000000 */
[----:B------:R-:W-:Y:S02]  /*0de0*/  SEL R152, R4, R3, !P1 ;  /* 0x0000000304987207 */ /* 0x000fe40004800000 */
[----:B------:R-:W-:-:S07]  /*0df0*/  SEL R153, R3, R4, !P1 ;  /* 0x0000000403997207 */ /* 0x000fce0004800000 */
.L_x_8:
[----:B------:R-:W-:-:S08]  /*0e00*/  NOP ;  /* 0x0000000000007918 */ /* 0x000fd00000000000 */
[----:B------:R-:W0:Y:S02]  /*0e10*/  USETMAXREG.TRY_ALLOC.CTAPOOL UP0, 0xe8 ;  /* 0x000000e8000079c8 */ /* 0x000e240008000600 */
[----:B0-----:R-:W-:-:S13]  /*0e20*/  PLOP3.LUT P0, PT, PT, PT, UP0, 0x80, 0x0 ;  /* 0x000000000000781c */ /* 0x001fda0003f0f008 */
[----:B------:R-:W-:Y:S05]  /*0e30*/  @!P0 BRA `(.L_x_8) ;  /* 0xfffffffc00f08947 */ /* 0x000fea000383ffff */
[----:B------:R-:W-:Y:S01]  /*0e40*/  ULDC.64 UR4, c[0x0][0x598] ;  /* 0x0001660000047ab9 */ /* 0x000fe20000000a00 */
[----:B------:R-:W-:Y:S01]  /*0e50*/  ULDC.64 UR36, c[0x0][0x208] ;  /* 0x0000820000247ab9 */ /* 0x000fe20000000a00 */
[----:B------:R-:W-:-:S04]  /*0e60*/  ISETP.NE.U32.AND P0, PT, RZ, UR4, PT ;  /* 0x00000004ff007c0c */ /* 0x000fc8000bf05070 */
[----:B------:R-:W-:-:S13]  /*0e70*/  ISETP.NE.AND.EX P0, PT, RZ, UR5, PT, P0 ;  /* 0x00000005ff007c0c */ /* 0x000fda000bf05300 */
[----:B------:R-:W-:Y:S05]  /*0e80*/  @!P0 BRA `(.L_x_11) ;  /* 0x00000000001c8947 */ /* 0x000fea0003800000 */
[----:B------:R-:W0:Y:S02]  /*0e90*/  LDC.64 R4, c[0x0][0x598] ;  /* 0x00016600ff047b82 */ /* 0x000e240000000a00 */
[----:B0-----:R-:W2:Y:S02]  /*0ea0*/  LDG.E.64 R4, desc[UR36][R4.64] ;  /* 0x0000002404047981 */ /* 0x001ea4000c1e1b00 */
[----:B--2---:R-:W-:-:S04]  /*0eb0*/  ISETP.NE.U32.AND P0, PT, R4, RZ, PT ;  /* 0x000000ff0400720c */ /* 0x004fc80003f05070 */
[----:B------:R-:W-:-:S13]  /*0ec0*/  ISETP.NE.AND.EX P0, PT, R5, RZ, PT, P0 ;  /* 0x000000ff0500720c */ /* 0x000fda0003f05300 */
[----:B------:R-:W-:Y:S05]  /*0ed0*/  @!P0 BRA `(.L_x_11) ;  /* 0x0000000000088947 */ /* 0x000fea0003800000 */
[----:B------:R0:W5:Y:S01]  /*0ee0*/  LD.E R154, desc[UR36][R4.64] ;  /* 0x00000024049a7980 */ /* 0x000162000c101900 */
[----:B------:R-:W-:Y:S05]  /*0ef0*/  BRA `(.L_x_12) ;  /* 0x0000000000247947 */ /* 0x000fea0003800000 */
.L_x_11:
[----:B------:R-:W-:Y:S02]  /*0f00*/  ULDC.64 UR4, c[0x0][0x588] ;  /* 0x0001620000047ab9 */ /* 0x000fe40000000a00 */
[----:B------:R-:W-:-:S04]  /*0f10*/  ISETP.NE.U32.AND P0, PT, RZ, UR4, PT ;  /* 0x00000004ff007c0c */ /* 0x000fc8000bf05070 */
[----:B------:R-:W-:-:S13]  /*0f20*/  ISETP.NE.AND.EX P0, PT, RZ, UR5, PT, P0 ;  /* 0x00000005ff007c0c */ /* 0x000fda000bf05300 */
[----:B------:R-:W-:Y:S05]  /*0f30*/  @!P0 BRA `(.L_x_13) ;  /* 0x00000000000c8947 */ /* 0x000fea0003800000 */
[----:B------:R-:W0:Y:S02]  /*0f40*/  LDC.64 R154, c[0x0][0x588] ;  /* 0x00016200ff9a7b82 */ /* 0x000e240000000a00 */
[----:B0-----:R1:W5:Y:S01]  /*0f50*/  LDG.E R154, desc[UR36][R154.64] ;  /* 0x000000249a9a7981 */ /* 0x001362000c1e1900 */
[----:B------:R-:W-:Y:S05]  /*0f60*/  BRA `(.L_x_12) ;  /* 0x0000000000087947 */ /* 0x000fea0003800000 */
.L_x_13:
[----:B------:R-:W-:Y:S02]  /*0f70*/  ULDC UR4, c[0x0][0x580] ;  /* 0x0001600000047ab9 */ /* 0x000fe40000000800 */
[----:B------:R-:W-:-:S07]  /*0f80*/  IMAD.U32 R154, RZ, RZ, UR4 ;  /* 0x00000004ff9a7e24 */ /* 0x000fce000f8e00ff */
.L_x_12:
[----:B------:R-:W-:Y:S02]  /*0f90*/  ULDC.64 UR4, c[0x0][0x5a0] ;  /* 0x0001680000047ab9 */ /* 0x000fe40000000a00 */
[----:B------:R-:W-:-:S04]  /*0fa0*/  ISETP.NE.U32.AND P0, PT, RZ, UR4, PT ;  /* 0x00000004ff007c0c */ /* 0x000fc8000bf05070 */
[----:B------:R-:W-:-:S13]  /*0fb0*/  ISETP.NE.AND.EX P0, PT, RZ, UR5, PT, P0 ;  /* 0x00000005ff007c0c */ /* 0x000fda000bf05300 */
[----:B------:R-:W-:Y:S05]  /*0fc0*/  @!P0 BRA `(.L_x_14) ;  /* 0x00000000001c8947 */ /* 0x000fea0003800000 */
[----:B0-----:R-:W0:Y:S02]  /*0fd0*/  LDC.64 R4, c[0x0][0x5a0] ;  /* 0x00016800ff047b82 */ /* 0x001e240000000a00 */
[----:B0-----:R-:W2:Y:S02]  /*0fe0*/  LDG.E.64 R4, desc[UR36][R4.64] ;  /* 0x0000002404047981 */ /* 0x001ea4000c1e1b00 */
[----:B--2---:R-:W-:-:S04]  /*0ff0*/  ISETP.NE.U32.AND P0, PT, R4, RZ, PT ;  /* 0x000000ff0400720c */ /* 0x004fc80003f05070 */
[----:B------:R-:W-:-:S13]  /*1000*/  ISETP.NE.AND.EX P0, PT, R5, RZ, PT, P0 ;  /* 0x000000ff0500720c */ /* 0x000fda0003f05300 */
[----:B------:R-:W-:Y:S05]  /*1010*/  @!P0 BRA `(.L_x_14) ;  /* 0x0000000000088947 */ /* 0x000fea0003800000 */
[----:B-1----:R0:W5:Y:S01]  /*1020*/  LD.E R155, desc[UR36][R4.64] ;  /* 0x00000024049b7980 */ /* 0x002162000c101900 */
[----:B------:R-:W-:Y:S05]  /*1030*/  BRA `(.L_x_15) ;  /* 0x0000000000247947 */ /* 0x000fea0003800000 */
.L_x_14:
[----:B------:R-:W-:Y:S02]  /*1040*/  ULDC.64 UR4, c[0x0][0x590] ;  /* 0x0001640000047ab9 */ /* 0x000fe40000000a00 */
[----:B------:R-:W-:-:S04]  /*1050*/  ISETP.NE.U32.AND P0, PT, RZ, UR4, PT ;  /* 0x00000004ff007c0c */ /* 0x000fc8000bf05070 */
[----:B------:R-:W-:-:S13]  /*1060*/  ISETP.NE.AND.EX P0, PT, RZ, UR5, PT, P0 ;  /* 0x00000005ff007c0c */ /* 0x000fda000bf05300 */
[----:B------:R-:W-:Y:S05]  /*1070*/  @!P0 BRA `(.L_x_16) ;  /* 0x00000000000c8947 */ /* 0x000fea0003800000 */
[----:B0-----:R-:W1:Y:S02]  /*1080*/  LDC.64 R4, c[0x0][0x590] ;  /* 0x00016400ff047b82 */ /* 0x001e640000000a00 */
[----:B-1----:R1:W5:Y:S01]  /*1090*/  LDG.E R155, desc[UR36][R4.64] ;  /* 0x00000024049b7981 */ /* 0x002362000c1e1900 */
[----:B------:R-:W-:Y:S05]  /*10a0*/  BRA `(.L_x_15) ;  /* 0x0000000000087947 */ /* 0x000fea0003800000 */
.L_x_16:
[----:B------:R-:W-:Y:S02]  /*10b0*/  ULDC UR4, c[0x0][0x584] ;  /* 0x0001610000047ab9 */ /* 0x000fe40000000800 */
[----:B-1----:R-:W-:-:S07]  /*10c0*/  IMAD.U32 R155, RZ, RZ, UR4 ;  /* 0x00000004ff9b7e24 */ /* 0x002fce000f8e00ff */
.L_x_15:
[----:B------:R-:W-:-:S13]  /*10d0*/  LOP3.LUT P0, RZ, R0, 0xff, RZ, 0xc0, !PT ;  /* 0x000000ff00ff7812 */ /* 0x000fda000780c0ff */
[----:B------:R-:W-:Y:S05]  /*10e0*/  @!P0 EXIT ;  /* 0x000000000000894d */ /* 0x000fea0003800000 */
[----:B------:R-:W-:Y:S01]  /*10f0*/  ULDC UR4, c[0x0][0x28c] ;  /* 0x0000a30000047ab9 */ /* 0x000fe20000000800 */
[----:B------:R-:W-:Y:S01]  /*1100*/  UMOV UR38, URZ ;  /* 0x0000003f00267c82 */ /* 0x000fe20008000000 */
[----:B------:R-:W-:Y:S01]  /*1110*/  UIADD3 UR4, UR4, 0x1f, URZ ;  /* 0x0000001f04047890 */ /* 0x000fe2000fffe03f */
[----:B------:R-:W-:-:S03]  /*1120*/  UMOV UR39, URZ ;  /* 0x0000003f00277c82 */ /* 0x000fc60008000000 */
[----:B------:R-:W-:-:S04]  /*1130*/  USHF.R.S32.HI UR5, URZ, 0x1f, UR4 ;  /* 0x0000001f3f057899 */ /* 0x000fc80008011404 */
[----:B------:R-:W-:-:S04]  /*1140*/  ULEA.HI UR5, UR5, UR4, URZ, 0x5 ;  /* 0x0000000405057291 */ /* 0x000fc8000f8f283f */
[----:B------:R-:W-:-:S12]  /*1150*/  USHF.R.S32.HI UR40, URZ, 0x5, UR5 ;  /* 0x000000053f287899 */ /* 0x000fd80008011405 */
.L_x_296:
[----:B------:R-:W-:Y:S01]  /*1160*/  LOP3.LUT R0, R18, 0x80, RZ, 0xc0, !PT ;  /* 0x0000008012007812 */ /* 0x000fe200078ec0ff */
[----:B------:R-:W2:Y:S01]  /*1170*/  S2UR UR7, SR_CgaCtaId ;  /* 0x00000000000779c3 */ /* 0x000ea20000008800 */
[----:B------:R-:W-:Y:S02]  /*1180*/  UMOV UR6, 0x400 ;  /* 0x0000040000067882 */ /* 0x000fe40000000000 */
[----:B------:R-:W-:-:S06]  /*1190*/  SHF.R.U32.HI R0, RZ, 0x7, R0 ;  /* 0x00000007ff007819 */ /* 0x000fcc0000011600 */
[----:B---3--:R-:W3:Y:S01]  /*11a0*/  SHFL.IDX PT, R0, R0, RZ, 0x1f ;  /* 0x00001fff00007589 */ /* 0x008ee200000e0000 */
[----:B--2---:R-:W-:Y:S01]  /*11b0*/  ULEA UR6, UR7, UR6, 0x18 ;  /* 0x0000000607067291 */ /* 0x004fe2000f8ec03f */
[----:B---3--:R-:W-:-:S13]  /*11c0*/  R2UR UR4, R0 ;  /* 0x00000000000472ca */ /* 0x008fda00000e0000 */
[----:B------:R-:W-:-:S04]  /*11d0*/  ULEA.HI UR5, UR4, UR4, URZ, 0x1 ;  /* 0x0000000404057291 */ /* 0x000fc8000f8f083f */
[----:B------:R-:W-:-:S04]  /*11e0*/  ULOP3.LUT UR5, UR5, 0x1ffffe, URZ, 0xc0, !UPT ;  /* 0x001ffffe05057892 */ /* 0x000fc8000f8ec03f */
[----:B------:R-:W-:-:S03]  /*11f0*/  UIADD3 UR5, UR4, -UR5, URZ ;  /* 0x8000000504057290 */ /* 0x000fc6000fffe03f */
[----:B------:R-:W-:Y:S01]  /*1200*/  ULDC UR4, c[0x0][0x28c] ;  /* 0x0000a30000047ab9 */ /* 0x000fe20000000800 */
[----:B------:R-:W-:Y:S01]  /*1210*/  ULEA UR5, UR5, UR6, 0xb ;  /* 0x0000000605057291 */ /* 0x000fe2000f8e583f */
[----:B------:R-:W-:-:S03]  /*1220*/  ISETP.LT.AND P0, PT, RZ, UR4, PT ;  /* 0x00000004ff007c0c */ /* 0x000fc6000bf01270 */
[----:B------:R-:W-:-:S04]  /*1230*/  UIADD3 UR5, UR5, 0x100, URZ ;  /* 0x0000010005057890 */ /* 0x000fc8000fffe03f */
[----:B------:R-:W-:-:S04]  /*1240*/  USHF.R.U32.HI UR5, URZ, 0x4, UR5 ;  /* 0x000000043f057899 */ /* 0x000fc80008011605 */
[----:B------:R-:W-:-:S04]  /*1250*/  ULOP3.LUT UR5, UR5, 0x3fff, URZ, 0xc0, !UPT ;  /* 0x00003fff05057892 */ /* 0x000fc8000f8ec03f */
[----:B------:R-:W-:Y:S01]  /*1260*/  ULOP3.LUT UR41, UR5, 0x10000, URZ, 0xfc, !UPT ;  /* 0x0001000005297892 */ /* 0x000fe2000f8efc3f */
[----:B0---4-:R-:W-:Y:S11]  /*1270*/  @P0 BRA `(.L_x_17) ;  /* 0x0000000000400947 */ /* 0x011ff60003800000 */
[----:B------:R-:W-:Y:S01]  /*1280*/  MOV R0, 0x0 ;  /* 0x0000000000007802 */ /* 0x000fe20000000f00 */
[----:B------:R-:W-:Y:S01]  /*1290*/  ULDC.64 UR4, c[0x4][0x68] ;  /* 0x01001a0000047ab9 */ /* 0x000fe20000000a00 */
[----:B------:R-:W-:Y:S01]  /*12a0*/  ULDC.64 UR6, c[0x4][0x8] ;  /* 0x0100020000067ab9 */ /* 0x000fe20000000a00 */
[----:B01----:R-:W-:Y:S01]  /*12b0*/  IMAD.U32 R4, RZ, RZ, UR4 ;  /* 0x00000004ff047e24 */ /* 0x003fe2000f8e00ff */
[----:B------:R0:W1:Y:S01]  /*12c0*/  LDC.64 R14, c[0x4][R0] ;  /* 0x01000000000e7b82 */ /* 0x0000620000000a00 */
[----:B------:R-:W-:Y:S01]  /*12d0*/  IMAD.U32 R5, RZ, RZ, UR5 ;  /* 0x00000005ff057e24 */ /* 0x000fe2000f8e00ff */
[----:B------:R-:W-:Y:S01]  /*12e0*/  ULDC.64 UR4, c[0x4][0x70] ;  /* 0x01001c0000047ab9 */ /* 0x000fe20000000a00 */
[----:B------:R-:W-:Y:S02]  /*12f0*/  IMAD.U32 R10, RZ, RZ, UR6 ;  /* 0x00000006ff0a7e24 */ /* 0x000fe4000f8e00ff */
[----:B------:R-:W-:Y:S02]  /*1300*/  IMAD.U32 R6, RZ, RZ, UR4 ;  /* 0x00000004ff067e24 */ /* 0x000fe4000f8e00ff */
[----:B------:R-:W-:-:S02]  /*1310*/  IMAD.U32 R7, RZ, RZ, UR5 ;  /* 0x00000005ff077e24 */ /* 0x000fc4000f8e00ff */
[----:B------:R-:W-:Y:S02]  /*1320*/  IMAD.U32 R11, RZ, RZ, UR7 ;  /* 0x00000007ff0b7e24 */ /* 0x000fe4000f8e00ff */
[----:B------:R-:W-:Y:S02]  /*1330*/  IMAD.MOV.U32 R8, RZ, RZ, 0x1e1 ;  /* 0x000001e1ff087424 */ /* 0x000fe400078e00ff */
[----:B------:R-:W-:Y:S02]  /*1340*/  IMAD.MOV.U32 R12, RZ, RZ, 0x1 ;  /* 0x00000001ff0c7424 */ /* 0x000fe400078e00ff */
[----:B0-----:R-:W-:-:S07]  /*1350*/  IMAD.MOV.U32 R13, RZ, RZ, RZ ;  /* 0x000000ffff0d7224 */ /* 0x001fce00078e00ff */
[----:B------:R-:W-:-:S07]  /*1360*/  LEPC R20, `(.L_x_17) ;  /* 0x000000001014794e */ /* 0x000fce0000000000 */
[----:B-1---5:R-:W-:Y:S05]  /*1370*/  CALL.ABS.NOINC R14 ;  /* 0x000000000e007343 */ /* 0x022fea0003c00000 */
.L_x_17:
[----:B------:R-:W-:-:S04]  /*1380*/  LOP3.LUT R0, R19, 0x1, RZ, 0xfc, !PT ;  /* 0x0000000113007812 */ /* 0x000fc800078efcff */
[----:B------:R-:W-:-:S13]  /*1390*/  ISETP.NE.AND P0, PT, R0, 0x3, PT ;  /* 0x000000030000780c */ /* 0x000fda0003f05270 */
[----:B------:R-:W-:Y:S05]  /*13a0*/  @!P0 BRA `(.L_x_18) ;  /* 0x0000000000048947 */ /* 0x000fea0003800000 */
[----:B------:R-:W-:Y:S01]  /*13b0*/  BPT.TRAP 0x1 ;  /* 0x000000040000795c */ /* 0x000fe20000300000 */
.L_x_18:
[----:B------:R-:W2:Y:S01]  /*13c0*/  S2UR UR5, SR_CgaCtaId ;  /* 0x00000000000579c3 */ /* 0x000ea20000008800 */
[----:B------:R-:W-:Y:S01]  /*13d0*/  UMOV UR4, 0x400 ;  /* 0x0000040000047882 */ /* 0x000fe20000000000 */
[----:B------:R-:W-:Y:S02]  /*13e0*/  IMAD.U32 R0, RZ, RZ, UR38 ;  /* 0x00000026ff007e24 */ /* 0x000fe4000f8e00ff */
[----:B------:R-:W-:-:S03]  /*13f0*/  IMAD.U32 R3, RZ, RZ, UR39 ;  /* 0x00000027ff037e24 */ /* 0x000fc6000f8e00ff */
[----:B------:R-:W-:Y:S01]  /*1400*/  SHF.L.U32 R0, R0, 0x1f, RZ ;  /* 0x0000001f00007819 */ /* 0x000fe200000006ff */
[----:B--2---:R-:W-:-:S06]  /*1410*/  ULEA UR4, UR5, UR4, 0x18 ;  /* 0x0000000405047291 */ /* 0x004fcc000f8ec03f */
[----:B------:R-:W-:-:S04]  /*1420*/  IMAD.U32 R6, RZ, RZ, UR4 ;  /* 0x00000004ff067e24 */ /* 0x000fc8000f8e00ff */
[----:B------:R-:W-:-:S04]  /*1430*/  IMAD R3, R3, 0x8, R6 ;  /* 0x0000000803037824 */ /* 0x000fc800078e0206 */
[----:B------:R2:W3:Y:S01]  /*1440*/  SYNCS.PHASECHK.TRANS64.TRYWAIT P1, [R3+URZ], R0 ;  /* 0x00000000030075a7 */ /* 0x0004e2000802017f */
[----:B------:R-:W-:Y:S05]  /*1450*/  @!P0 BRA `(.L_x_19) ;  /* 0x0000000000048947 */ /* 0x000fea0003800000 */
[----:B------:R-:W-:Y:S01]  /*1460*/  BPT.TRAP 0x1 ;  /* 0x000000040000795c */ /* 0x000fe20000300000 */
.L_x_19:
[----:B---3--:R-:W-:Y:S05]  /*1470*/  @P1 BRA `(.L_x_20) ;  /* 0x0000000000081947 */ /* 0x008fea0003800000 */
[----:B------:R-:W3:Y:S02]  /*1480*/  SYNCS.PHASECHK.TRANS64.TRYWAIT P1, [R3+URZ], R0 ;  /* 0x00000000030075a7 */ /* 0x000ee4000802017f */
[----:B---3--:R-:W-:Y:S05]  /*1490*/  @!P1 BRA `(.L_x_21) ;  /* 0x00000088002c9947 */ /* 0x008fea0003800000 */
.L_x_20:
[----:B------:R-:W-:-:S04]  /*14a0*/  UISETP.LT.AND UP0, UPT, UR40, 0x1, UPT ;  /* 0x000000012800788c */ /* 0x000fc8000bf01270 */
[----:B------:R-:W-:-:S06]  /*14b0*/  USEL UR4, UR40, 0x1, UP0 ;  /* 0x0000000128047887 */ /* 0x000fcc0008000000 */
[----:B--23--:R-:W-:Y:S01]  /*14c0*/  IMAD.U32 R0, RZ, RZ, UR4 ;  /* 0x00000004ff007e24 */ /* 0x00cfe2000f8e00ff */
[----:B------:R-:W-:Y:S05]  /*14d0*/  WARPSYNC.ALL ;  /* 0x0000000000007948 */ /* 0x000fea0003800000 */
[----:B------:R-:W-:-:S04]  /*14e0*/  IADD3 R0, -R0, UR40, RZ ;  /* 0x0000002800007c10 */ /* 0x000fc8000fffe1ff */
[----:B------:R-:W-:Y:S02]  /*14f0*/  ISETP.GE.AND P1, PT, R0, 0x1, PT ;  /* 0x000000010000780c */ /* 0x000fe40003f26270 */
[----:B------:R-:W-:Y:S01]  /*1500*/  R2UR UR4, R6 ;  /* 0x00000000060472ca */ /* 0x000fe200000e0000 */
[----:B------:R-:W-:Y:S01]  /*1510*/  WARPGROUP.ARRIVE ;  /* 0x00000000000079c5 */ /* 0x000fe20000000000 */
[----:B------:R-:W-:Y:S01]  /*1520*/  UMOV UR5, 0xc0000010 ;  /* 0xc000001000057882 */ /* 0x000fe20000000000 */
[----:B------:R-:W-:-:S10]  /*1530*/  UMOV UR7, 0xc0000010 ;  /* 0xc000001000077882 */ /* 0x000fd40000000000 */
[----:B------:R-:W-:-:S04]  /*1540*/  UIADD3 UR4, UR4, 0x6100, URZ ;  /* 0x0000610004047890 */ /* 0x000fc8000fffe03f */
[----:B------:R-:W-:-:S04]  /*1550*/  USHF.R.U32.HI UR4, URZ, 0x4, UR4 ;  /* 0x000000043f047899 */ /* 0x000fc80008011604 */
[----:B------:R-:W-:-:S04]  /*1560*/  ULOP3.LUT UR4, UR4, 0x3fff, URZ, 0xc0, !UPT ;  /* 0x00003fff04047892 */ /* 0x000fc8000f8ec03f */
[----:B------:R-:W-:Y:S02]  /*1570*/  ULOP3.LUT UR9, UR4, 0x10000, URZ, 0xfc, !UPT ;  /* 0x0001000004097892 */ /* 0x000fe4000f8efc3f */
[----:B------:R-:W-:Y:S02]  /*1580*/  ULEA UR4, UR39, UR41, 0x9 ;  /* 0x0000002927047291 */ /* 0x000fe4000f8e483f */
[----:B------:R-:W-:-:S09]  /*1590*/  ULEA UR6, UR39, UR9, 0x8 ;  /* 0x0000000927067291 */ /* 0x000fd2000f8e403f */
[----:B------:R-:W-:Y:S01]  /*15a0*/  IGMMA.64x128x32.S8.S8 R88, gdesc[UR4], RZ, !UPT, gsb0 ;  /* 0x03600000045879f1 */ /* 0x000fe2000c0410ff */
[----:B------:R-:W-:Y:S01]  /*15b0*/  UIADD3 UR4, UR4, 0x100, URZ ;  /* 0x0000010004047890 */ /* 0x000fe2000fffe03f */
[----:B------:R-:W-:Y:S01]  /*15c0*/  UMOV UR5, 0xc0000010 ;  /* 0xc000001000057882 */ /* 0x000fe20000000000 */
[----:B------:R-:W-:Y:S02]  /*15d0*/  WARPGROUP.DEPBAR.LE gsb0, 0x0 ;  /* 0x00008000000079c5 */ /* 0x000fe40000010000 */
[----:B------:R-:W-:-:S06]  /*15e0*/  WARPGROUP.ARRIVE ;  /* 0x00000000000079c5 */ /* 0x000fcc0000000000 */
[----:B------:R-:W-:Y:S03]  /*15f0*/  IGMMA.64x128x32.S8.S8 R24, gdesc[UR4], RZ, !UPT, gsb0 ;  /* 0x03600000041879f1 */ /* 0x000fe6000c0410ff */
[----:B------:R-:W-:Y:S02]  /*1600*/  WARPGROUP.DEPBAR.LE gsb0, 0x0 ;  /* 0x00008000000079c5 */ /* 0x000fe40000010000 */
[----:B------:R-:W-:Y:S05]  /*1610*/  @!P1 BRA `(.L_x_22) ;  /* 0x0000000000dc9947 */ /* 0x000fea0003800000 */
[----:B------:R-:W-:Y:S02]  /*1620*/  UIADD3 UR4, UR39, 0x1, URZ ;  /* 0x0000000127047890 */ /* 0x000fe4000fffe03f */
[----:B------:R-:W-:Y:S02]  /*1630*/  IMAD.U32 R3, RZ, RZ, UR39 ;  /* 0x00000027ff037e24 */ /* 0x000fe4000f8e00ff */
[----:B------:R-:W-:-:S04]  /*1640*/  UISETP.NE.AND UP0, UPT, UR4, 0x3, UPT ;  /* 0x000000030400788c */ /* 0x000fc8000bf05270 */
[----:B------:R-:W-:Y:S02]  /*1650*/  USEL UR5, URZ, 0x1, UP0 ;  /* 0x000000013f057887 */ /* 0x000fe40008000000 */
[----:B------:R-:W-:Y:S02]  /*1660*/  USEL UR8, UR4, URZ, UP0 ;  /* 0x0000003f04087287 */ /* 0x000fe40008000000 */
[----:B------:R-:W-:-:S06]  /*1670*/  ULOP3.LUT UR5, UR38, UR5, URZ, 0x3c, !UPT ;  /* 0x0000000526057292 */ /* 0x000fcc000f8e3c3f */
[----:B------:R-:W-:-:S07]  /*1680*/  IMAD.U32 R7, RZ, RZ, UR5 ;  /* 0x00000005ff077e24 */ /* 0x000fce000f8e00ff */
.L_x_29:
[----:B------:R-:W-:Y:S05]  /*1690*/  @!P0 BRA `(.L_x_23) ;  /* 0x0000000000048947 */ /* 0x000fea0003800000 */
[----:B------:R-:W-:Y:S01]  /*16a0*/  BPT.TRAP 0x1 ;  /* 0x000000040000795c */ /* 0x000fe20000300000 */
.L_x_23:
[----:B------:R-:W2:Y:S01]  /*16b0*/  S2UR UR5, SR_CgaCtaId ;  /* 0x00000000000579c3 */ /* 0x000ea20000008800 */
[----:B------:R-:W-:Y:S01]  /*16c0*/  UMOV UR4, 0x400 ;  /* 0x0000040000047882 */ /* 0x000fe20000000000 */
[----:B01----:R-:W-:Y:S01]  /*16d0*/  IMAD.U32 R5, RZ, RZ, UR8 ;  /* 0x00000008ff057e24 */ /* 0x003fe2000f8e00ff */
[----:B------:R-:W-:Y:S01]  /*16e0*/  SHF.L.U32 R4, R7, 0x1f, RZ ;  /* 0x0000001f07047819 */ /* 0x000fe200000006ff */
[----:B--2---:R-:W-:-:S06]  /*16f0*/  ULEA UR4, UR5, UR4, 0x18 ;  /* 0x0000000405047291 */ /* 0x004fcc000f8ec03f */
[----:B------:R-:W-:-:S04]  /*1700*/  IMAD.U32 R6, RZ, RZ, UR4 ;  /* 0x00000004ff067e24 */ /* 0x000fc8000f8e00ff */
[----:B------:R-:W-:-:S04]  /*1710*/  IMAD R5, R5, 0x8, R6 ;  /* 0x0000000805057824 */ /* 0x000fc800078e0206 */
[----:B------:R0:W1:Y:S01]  /*1720*/  SYNCS.PHASECHK.TRANS64.TRYWAIT P1, [R5+URZ], R4 ;  /* 0x00000004050075a7 */ /* 0x000062000802017f */
[----:B------:R-:W-:Y:S05]  /*1730*/  @!P0 BRA `(.L_x_24) ;  /* 0x0000000000048947 */ /* 0x000fea0003800000 */
[----:B------:R-:W-:Y:S01]  /*1740*/  BPT.TRAP 0x1 ;  /* 0x000000040000795c */ /* 0x000fe20000300000 */
.L_x_24:
[----:B-1----:R-:W-:Y:S05]  /*1750*/  @P1 BRA `(.L_x_25) ;  /* 0x0000000000081947 */ /* 0x002fea0003800000 */
[----:B------:R-:W1:Y:S02]  /*1760*/  SYNCS.PHASECHK.TRANS64.TRYWAIT P1, [R5+URZ], R4 ;  /* 0x00000004050075a7 */ /* 0x000e64000802017f */
[----:B-1----:R-:W-:Y:S05]  /*1770*/  @!P1 BRA `(.L_x_26) ;  /* 0x0000008400889947 */ /* 0x002fea0003800000 */
.L_x_25:
[----:B------:R-:W-:Y:S01]  /*1780*/  ULEA UR4, UR8, UR41, 0x9 ;  /* 0x0000002908047291 */ /* 0x000fe2000f8e483f */
[----:B------:R-:W-:Y:S01]  /*1790*/  WARPGROUP.ARRIVE ;  /* 0x00000000000079c5 */ /* 0x000fe20000000000 */
[----:B------:R-:W-:Y:S01]  /*17a0*/  ULEA UR6, UR8, UR9, 0x8 ;  /* 0x0000000908067291 */ /* 0x000fe2000f8e403f */
[----:B------:R-:W-:Y:S01]  /*17b0*/  UMOV UR5, 0xc0000010 ;  /* 0xc000001000057882 */ /* 0x000fe20000000000 */
[----:B------:R-:W-:-:S07]  /*17c0*/  UMOV UR7, 0xc0000010 ;  /* 0xc000001000077882 */ /* 0x000fce0000000000 */
[----:B------:R-:W-:Y:S01]  /*17d0*/  IGMMA.64x128x32.S8.S8 R88, gdesc[UR4], R88, gsb0 ;  /* 0x03600000045879f1 */ /* 0x000fe20008041058 */
[----:B------:R-:W-:Y:S01]  /*17e0*/  UIADD3 UR4, UR4, 0x100, URZ ;  /* 0x0000010004047890 */ /* 0x000fe2000fffe03f */
[----:B------:R-:W-:Y:S01]  /*17f0*/  UMOV UR5, 0xc0000010 ;  /* 0xc000001000057882 */ /* 0x000fe20000000000 */
[----:B------:R-:W-:Y:S02]  /*1800*/  WARPGROUP.DEPBAR.LE gsb0, 0x0 ;  /* 0x00008000000079c5 */ /* 0x000fe40000010000 */
[----:B------:R-:W-:-:S06]  /*1810*/  WARPGROUP.ARRIVE ;  /* 0x00000000000079c5 */ /* 0x000fcc0000000000 */
[----:B------:R-:W-:Y:S03]  /*1820*/  IGMMA.64x128x32.S8.S8 R24, gdesc[UR4], R24, gsb0 ;  /* 0x03600000041879f1 */ /* 0x000fe60008041018 */
[----:B------:R-:W-:Y:S02]  /*1830*/  WARPGROUP.DEPBAR.LE gsb0, 0x0 ;  /* 0x00008000000079c5 */ /* 0x000fe40000010000 */
[----:B------:R-:W-:Y:S05]  /*1840*/  @!P0 BRA `(.L_x_27) ;  /* 0x0000000000048947 */ /* 0x000fea0003800000 */
[----:B------:R-:W-:Y:S01]  /*1850*/  BPT.TRAP 0x1 ;  /* 0x000000040000795c */ /* 0x000fe20000300000 */
.L_x_27:
[----:B------:R-:W-:-:S13]  /*1860*/  ISETP.NE.AND P1, PT, R157, RZ, PT ;  /* 0x000000ff9d00720c */ /* 0x000fda0003f25270 */
[----:B01----:R-:W-:-:S04]  /*1870*/  @P1 IMAD R4, R3, 0x8, R6 ;  /* 0x0000000803041824 */ /* 0x003fc800078e0206 */
[----:B------:R-:W-:-:S05]  /*1880*/  @P1 VIADD R4, R4, 0x18 ;  /* 0x0000001804041836 */ /* 0x000fca0000000000 */
[----:B------:R-:W-:-:S04]  /*1890*/  @P1 PRMT R4, R23, 0x654, R4 ;  /* 0x0000065417041816 */ /* 0x000fc80000000004 */
[----:B------:R0:W-:Y:S01]  /*18a0*/  @P1 SYNCS.ARRIVE.TRANS64.RED.A1T0 RZ, [R4+URZ], RZ ;  /* 0x000000ff04ff19a7 */ /* 0x0001e2000810043f */
[----:B------:R-:W-:-:S13]  /*18b0*/  ISETP.GT.U32.AND P1, PT, R19, 0x1, PT ;  /* 0x000000011300780c */ /* 0x000fda0003f24070 */
[----:B0-----:R-:W-:Y:S05]  /*18c0*/  @P1 BRA `(.L_x_28) ;  /* 0x0000000000041947 */ /* 0x001fea0003800000 */
[----:B------:R-:W-:Y:S01]  /*18d0*/  BPT.TRAP 0x1 ;  /* 0x000000040000795c */ /* 0x000fe20000300000 */
.L_x_28:
[----:B------:R-:W-:Y:S01]  /*18e0*/  UIADD3 UR8, UR8, 0x1, URZ ;  /* 0x0000000108087890 */ /* 0x000fe2000fffe03f */
[C---:B------:R-:W-:Y:S01]  /*18f0*/  ISETP.GT.AND P2, PT, R0.reuse, 0x1, PT ;  /* 0x000000010000780c */ /* 0x040fe20003f44270 */
[----:B------:R-:W-:Y:S02]  /*1900*/  VIADD R3, R3, 0x1 ;  /* 0x0000000103037836 */ /* 0x000fe40000000000 */
[----:B------:R-:W-:Y:S01]  /*1910*/  UISETP.NE.AND UP0, UPT, UR8, 0x3, UPT ;  /* 0x000000030800788c */ /* 0x000fe2000bf05270 */
[----:B------:R-:W-:Y:S02]  /*1920*/  VIADD R0, R0, 0xffffffff ;  /* 0xffffffff00007836 */ /* 0x000fe40000000000 */
[C---:B------:R-:W-:Y:S01]  /*1930*/  ISETP.NE.AND P1, PT, R3.reuse, 0x3, PT ;  /* 0x000000030300780c */ /* 0x040fe20003f25270 */
[----:B------:R-:W-:Y:S02]  /*1940*/  USEL UR4, URZ, 0x1, UP0 ;  /* 0x000000013f047887 */ /* 0x000fe40008000000 */
[----:B------:R-:W-:Y:S01]  /*1950*/  USEL UR8, UR8, URZ, UP0 ;  /* 0x0000003f08087287 */ /* 0x000fe20008000000 */
[----:B------:R-:W-:-:S03]  /*1960*/  SEL R3, R3, RZ, P1 ;  /* 0x000000ff03037207 */ /* 0x000fc60000800000 */
[----:B------:R-:W-:Y:S01]  /*1970*/  LOP3.LUT R7, R7, UR4, RZ, 0x3c, !PT ;  /* 0x0000000407077c12 */ /* 0x000fe2000f8e3cff */
[----:B------:R-:W-:Y:S07]  /*1980*/  @P2 BRA `(.L_x_29) ;  /* 0xfffffffc00402947 */ /* 0x000fee000383ffff */
.L_x_22:
[----:B------:R-:W2:Y:S02]  /*1990*/  LDC R0, c[0x0][0x28c] ;  /* 0x0000a300ff007b82 */ /* 0x000ea40000000800 */
[----:B--2---:R-:W-:-:S13]  /*19a0*/  ISETP.GE.AND P1, PT, R0, 0x1, PT ;  /* 0x000000010000780c */ /* 0x004fda0003f26270 */
[----:B------:R-:W-:Y:S05]  /*19b0*/  @!P1 BRA `(.L_x_30) ;  /* 0x0000000000509947 */ /* 0x000fea0003800000 */
[----:B------:R-:W-:Y:S05]  /*19c0*/  @!P0 BRA `(.L_x_31) ;  /* 0x0000000000048947 */ /* 0x000fea0003800000 */
[----:B------:R-:W-:Y:S01]  /*19d0*/  BPT.TRAP 0x1 ;  /* 0x000000040000795c */ /* 0x000fe20000300000 */
.L_x_31:
[----:B------:R-:W-:Y:S01]  /*19e0*/  ISETP.NE.AND P1, PT, R157, RZ, PT ;  /* 0x000000ff9d00720c */ /* 0x000fe20003f25270 */
[----:B------:R-:W-:Y:S01]  /*19f0*/  BSSY B0, `(.L_x_32) ;  /* 0x000000e000007945 */ /* 0x000fe20003800000 */
[----:B------:R-:W-:-:S11]  /*1a00*/  ISETP.GT.U32.AND P0, PT, R19, 0x1, PT ;  /* 0x000000011300780c */ /* 0x000fd60003f04070 */
[----:B------:R-:W-:Y:S05]  /*1a10*/  @!P1 BRA `(.L_x_33) ;  /* 0x00000000002c9947 */ /* 0x000fea0003800000 */
[----:B------:R-:W-:-:S04]  /*1a20*/  UISETP.LT.AND UP0, UPT, UR40, 0x1, UPT ;  /* 0x000000012800788c */ /* 0x000fc8000bf01270 */
[----:B------:R-:W-:-:S04]  /*1a30*/  USEL UR6, UR40, 0x1, UP0 ;  /* 0x0000000128067887 */ /* 0x000fc80008000000 */
[----:B------:R-:W-:-:S04]  /*1a40*/  UIADD3 UR6, UR39, UR40, -UR6 ;  /* 0x0000002827067290 */ /* 0x000fc8000fffe806 */
[----:B------:R-:W-:-:S04]  /*1a50*/  UIMAD.WIDE.U32 UR4, UR6, -0x55555555, URZ ;  /* 0xaaaaaaab060478a5 */ /* 0x000fc8000f8e003f */
[----:B------:R-:W-:-:S04]  /*1a60*/  USHF.R.U32.HI UR4, URZ, 0x1, UR5 ;  /* 0x000000013f047899 */ /* 0x000fc80008011605 */
[----:B------:R-:W-:-:S06]  /*1a70*/  UIMAD UR6, UR4, -0x3, UR6 ;  /* 0xfffffffd040678a4 */ /* 0x000fcc000f8e0206 */
[----:B------:R-:W-:-:S04]  /*1a80*/  IMAD.U32 R3, RZ, RZ, UR6 ;  /* 0x00000006ff037e24 */ /* 0x000fc8000f8e00ff */
[----:B------:R-:W-:-:S04]  /*1a90*/  IMAD R0, R3, 0x8, R6 ;  /* 0x0000000803007824 */ /* 0x000fc800078e0206 */
[----:B------:R-:W-:-:S05]  /*1aa0*/  VIADD R0, R0, 0x18 ;  /* 0x0000001800007836 */ /* 0x000fca0000000000 */
[----:B------:R-:W-:-:S04]  /*1ab0*/  PRMT R0, R23, 0x654, R0 ;  /* 0x0000065417007816 */ /* 0x000fc80000000000 */
[----:B------:R2:W-:Y:S03]  /*1ac0*/  SYNCS.ARRIVE.TRANS64.RED.A1T0 RZ, [R0+URZ], RZ ;  /* 0x000000ff00ff79a7 */ /* 0x0005e6000810043f */
.L_x_33:
[----:B------:R-:W-:Y:S05]  /*1ad0*/  BSYNC B0 ;  /* 0x0000000000007941 */ /* 0x000fea0003800000 */
.L_x_32:
[----:B------:R-:W-:Y:S05]  /*1ae0*/  @P0 BRA `(.L_x_30) ;  /* 0x0000000000040947 */ /* 0x000fea0003800000 */
[----:B------:R-:W-:Y:S01]  /*1af0*/  BPT.TRAP 0x1 ;  /* 0x000000040000795c */ /* 0x000fe20000300000 */
.L_x_30:
[----:B------:R-:W3:Y:S01]  /*1b00*/  LDC R6, c[0x0][0x288] ;  /* 0x0000a200ff067b82 */ /* 0x000ee20000000800 */
[--C-:B--2---:R-:W-:Y:S01]  /*1b10*/  SHF.R.U32.HI R0, RZ, 0x2, R18.reuse ;  /* 0x00000002ff007819 */ /* 0x104fe20000011612 */
[----:B------:R-:W-:Y:S01]  /*1b20*/  IMAD.SHL.U32 R9, R152, 0x80, RZ ;  /* 0x0000008098097824 */ /* 0x000fe200078e00ff */
[----:B01----:R-:W-:Y:S01]  /*1b30*/  SHF.R.U32.HI R5, RZ, 0x7, R18 ;  /* 0x00000007ff057819 */ /* 0x003fe20000011612 */
[----:B------:R-:W-:Y:S01]  /*1b40*/  UIADD3 UR39, UR40, UR39, URZ ;  /* 0x0000002728277290 */ /* 0x000fe2000fffe03f */
[C---:B------:R-:W-:Y:S01]  /*1b50*/  LOP3.LUT R4, R18.reuse, 0x60, RZ, 0xc0, !PT ;  /* 0x0000006012047812 */ /* 0x040fe200078ec0ff */
[----:B------:R-:W-:Y:S01]  /*1b60*/  IMAD.SHL.U32 R20, R18, 0x2, RZ ;  /* 0x0000000212147824 */ /* 0x000fe200078e00ff */
[----:B------:R-:W-:Y:S01]  /*1b70*/  LOP3.LUT R3, R0, 0x7, RZ, 0xc0, !PT ;  /* 0x0000000700037812 */ /* 0x000fe200078ec0ff */
[----:B------:R-:W-:Y:S01]  /*1b80*/  UISETP.GT.U32.AND UP0, UPT, UR39, 0x2, UPT ;  /* 0x000000022700788c */ /* 0x000fe2000bf04070 */
[----:B------:R-:W-:Y:S01]  /*1b90*/  LOP3.LUT R0, R5, 0x1, RZ, 0xc0, !PT ;  /* 0x0000000105007812 */ /* 0x000fe200078ec0ff */
[----:B------:R-:W-:Y:S01]  /*1ba0*/  ULDC UR7, c[0x0][0x284] ;  /* 0x0000a10000077ab9 */ /* 0x000fe20000000800 */
[----:B------:R-:W-:Y:S01]  /*1bb0*/  SHF.R.U32.HI R8, RZ, 0x1, R4 ;  /* 0x00000001ff087819 */ /* 0x000fe20000011604 */
[----:B------:R-:W-:Y:S01]  /*1bc0*/  UISETP.LT.U32.AND UP0, UPT, UR40, 0x3, UP0 ;  /* 0x000000032800788c */ /* 0x000fe20008701070 */
[----:B------:R-:W-:Y:S01]  /*1bd0*/  SHF.R.S32.HI R152, RZ, 0x1f, R22 ;  /* 0x0000001fff987819 */ /* 0x000fe20000011416 */
[----:B------:R-:W-:Y:S01]  /*1be0*/  IMAD.SHL.U32 R10, R0, 0x40, RZ ;  /* 0x00000040000a7824 */ /* 0x000fe200078e00ff */
[--C-:B------:R-:W-:Y:S01]  /*1bf0*/  IADD3 R5, RZ, -R8, -R3.reuse ;  /* 0x80000008ff057210 */ /* 0x100fe20007ffe803 */
[----:B------:R-:W-:Y:S01]  /*1c00*/  UISETP.GE.U32.AND UP1, UPT, UR40, 0x3, UPT ;  /* 0x000000032800788c */ /* 0x000fe2000bf26070 */
[----:B------:R-:W-:Y:S01]  /*1c10*/  LOP3.LUT R20, R9, 0x6, R20, 0xf8, !PT ;  /* 0x0000000609147812 */ /* 0x000fe200078ef814 */
[----:B------:R-:W-:Y:S01]  /*1c20*/  ULDC.64 UR8, c[0x0][0x5d0] ;  /* 0x0001740000087ab9 */ /* 0x000fe20000000a00 */
[----:B------:R-:W-:Y:S01]  /*1c30*/  LOP3.LUT R165, R10, 0x40, R3, 0xe2, !PT ;  /* 0x000000400aa57812 */ /* 0x000fe200078ee203 */
[----:B------:R-:W-:Y:S01]  /*1c40*/  IMAD R3, R0, -0x40, R5 ;  /* 0xffffffc000037824 */ /* 0x000fe200078e0205 */
[----:B------:R-:W-:Y:S01]  /*1c50*/  LOP3.LUT R4, R18, 0x3, RZ, 0xc0, !PT ;  /* 0x0000000312047812 */ /* 0x000fe200078ec0ff */
[----:B------:R-:W-:Y:S01]  /*1c60*/  IMAD.SHL.U32 R0, R153, 0x100, RZ ;  /* 0x0000010099007824 */ /* 0x000fe200078e00ff */
[----:B------:R-:W-:Y:S01]  /*1c70*/  UIMAD.WIDE.U32 UR4, UR39, -0x55555555, URZ ;  /* 0xaaaaaaab270478a5 */ /* 0x000fe2000f8e003f */
[----:B---3--:R-:W-:Y:S01]  /*1c80*/  ISETP.GE.AND P0, PT, R9, R6, PT ;  /* 0x000000060900720c */ /* 0x008fe20003f06270 */
[----:B------:R-:W-:Y:S01]  /*1c90*/  USEL UR6, URZ, 0x1, !UP0 ;  /* 0x000000013f067887 */ /* 0x000fe2000c000000 */
[----:B------:R-:W-:Y:S01]  /*1ca0*/  IMAD R7, R152, UR8, RZ ;  /* 0x0000000898077c24 */ /* 0x000fe2000f8e02ff */
[----:B------:R-:W-:Y:S01]  /*1cb0*/  SHF.R.S32.HI R21, RZ, 0x1f, R20 ;  /* 0x0000001fff157819 */ /* 0x000fe20000011414 */
[----:B------:R-:W-:Y:S01]  /*1cc0*/  USHF.R.U32.HI UR4, URZ, 0x1, UR5 ;  /* 0x000000013f047899 */ /* 0x000fe20008011605 */
[----:B------:R-:W-:Y:S01]  /*1cd0*/  ISETP.GE.OR P0, PT, R0, UR7, P0 ;  /* 0x0000000700007c0c */ /* 0x000fe20008706670 */
[----:B------:R-:W-:Y:S01]  /*1ce0*/  ULOP3.LUT UR38, UR38, UR6, URZ, 0x3c, !UPT ;  /* 0x0000000626267292 */ /* 0x000fe2000f8e3c3f */
[----:B------:R-:W-:Y:S01]  /*1cf0*/  IMAD R164, R4, -0x2, R6 ;  /* 0xfffffffe04a47824 */ /* 0x000fe200078e0206 */
[----:B------:R-:W-:Y:S01]  /*1d00*/  UIMAD UR39, UR4, -0x3, UR39 ;  /* 0xfffffffd042778a4 */ /* 0x000fe2000f8e0227 */
[----:B------:R-:W-:Y:S01]  /*1d10*/  IMAD.WIDE R4, R153, 0x100, RZ ;  /* 0x0000010099047825 */ /* 0x000fe200078e02ff */
[----:B------:R-:W-:Y:S01]  /*1d20*/  @UP1 ULOP3.LUT UR38, UR38, 0x1, UR4, 0x78, !UPT ;  /* 0x0000000126261892 */ /* 0x000fe2000f8e7804 */
[----:B------:R-:W-:-:S02]  /*1d30*/  IADD3 R3, -R0, UR7, R3 ;  /* 0x0000000700037c10 */ /* 0x000fc4000fffe103 */
[----:B------:R-:W-:Y:S01]  /*1d40*/  IMAD R11, R22, UR9, R7 ;  /* 0x00000009160b7c24 */ /* 0x000fe2000f8e0207 */
[----:B------:R-:W-:Y:S01]  /*1d50*/  LOP3.LUT R165, R4, R165, R8, 0xfe, !PT ;  /* 0x000000a504a57212 */ /* 0x000fe200078efe08 */
[----:B------:R-:W-:-:S04]  /*1d60*/  IMAD.WIDE.U32 R6, R22, UR8, R20 ;  /* 0x0000000816067c25 */ /* 0x000fc8000f8e0014 */
[----:B------:R-:W-:Y:S02]  /*1d70*/  IMAD.IADD R7, R7, 0x1, R11 ;  /* 0x0000000107077824 */ /* 0x000fe400078e020b */
[----:B------:R-:W-:Y:S02]  /*1d80*/  IMAD.IADD R164, R164, 0x1, -R9 ;  /* 0x00000001a4a47824 */ /* 0x000fe400078e0a09 */
[----:B------:R-:W-:Y:S01]  /*1d90*/  IMAD.MOV.U32 R0, RZ, RZ, -0x1 ;  /* 0xffffffffff007424 */ /* 0x000fe200078e00ff */
[----:B------:R-:W-:Y:S06]  /*1da0*/  @P0 BRA `(.L_x_34) ;  /* 0x0000006000f40947 */ /* 0x000fec0003800000 */
[----:B------:R-:W0:Y:S01]  /*1db0*/  LDC.64 R14, c[0x0][0x5c8] ;  /* 0x00017200ff0e7b82 */ /* 0x000e220000000a00 */
[----:B------:R-:W-:Y:S01]  /*1dc0*/  ULDC.64 UR4, c[0x0][0x5c0] ;  /* 0x0001700000047ab9 */ /* 0x000fe20000000a00 */
[----:B------:R-:W-:Y:S01]  /*1dd0*/  BSSY B0, `(.L_x_34) ;  /* 0x000063a000007945 */ /* 0x000fe20003800000 */
[-C--:B0-----:R-:W-:Y:S01]  /*1de0*/  IMAD R8, R5, R14.reuse, RZ ;  /* 0x0000000e05087224 */ /* 0x081fe200078e02ff */
[----:B------:R-:W-:Y:S01]  /*1df0*/  SHF.L.U64.HI R11, R14, 0x3, R15 ;  /* 0x000000030e0b7819 */ /* 0x000fe2000001020f */
[----:B------:R-:W-:-:S04]  /*1e00*/  IMAD.WIDE.U32 R6, R165, R14, R6 ;  /* 0x0000000ea5067225 */ /* 0x000fc800078e0006 */
[----:B------:R-:W-:Y:S01]  /*1e10*/  IMAD R9, R165, R15, R8 ;  /* 0x0000000fa5097224 */ /* 0x000fe200078e0208 */
[----:B------:R-:W-:-:S03]  /*1e20*/  IADD3 R158, P0, R6, UR4, RZ ;  /* 0x00000004069e7c10 */ /* 0x000fc6000ff1e0ff */
[----:B------:R-:W-:Y:S01]  /*1e30*/  IMAD.IADD R7, R7, 0x1, R9 ;  /* 0x0000000107077824 */ /* 0x000fe200078e0209 */
[C---:B------:R-:W-:Y:S01]  /*1e40*/  LEA R6, P2, R14.reuse, R158, 0x7 ;  /* 0x0000009e0e067211 */ /* 0x040fe200078438ff */
[----:B------:R-:W-:-:S03]  /*1e50*/  IMAD.SHL.U32 R9, R14, 0x8, RZ ;  /* 0x000000080e097824 */ /* 0x000fc600078e00ff */
[----:B------:R-:W-:Y:S02]  /*1e60*/  IADD3.X R159, R7, UR5, RZ, P0, !PT ;  /* 0x00000005079f7c10 */ /* 0x000fe400087fe4ff */
[----:B-----5:R-:W-:Y:S02]  /*1e70*/  ISETP.NE.AND P0, PT, R155, RZ, PT ;  /* 0x000000ff9b00720c */ /* 0x020fe40003f05270 */
[----:B------:R-:W-:Y:S02]  /*1e80*/  LEA.HI.X R7, R14, R159, R15, 0x7, P2 ;  /* 0x0000009f0e077211 */ /* 0x000fe400010f3c0f */
[C---:B------:R-:W-:Y:S02]  /*1e90*/  IADD3 R12, P1, R9.reuse, R158, RZ ;  /* 0x0000009e090c7210 */ /* 0x040fe40007f3e0ff */
[----:B------:R-:W-:-:S03]  /*1ea0*/  IADD3 R8, P2, R9, R6, RZ ;  /* 0x0000000609087210 */ /* 0x000fc60007f5e0ff */
[C---:B------:R-:W-:Y:S02]  /*1eb0*/  IMAD.X R13, R11.reuse, 0x1, R159, P1 ;  /* 0x000000010b0d7824 */ /* 0x040fe400008e069f */
[----:B------:R-:W-:Y:S02]  /*1ec0*/  IMAD.X R9, R11, 0x1, R7, P2 ;  /* 0x000000010b097824 */ /* 0x000fe400010e0607 */
[----:B------:R-:W-:Y:S06]  /*1ed0*/  @!P0 BRA `(.L_x_35) ;  /* 0x0000004800948947 */ /* 0x000fec0003800000 */
[----:B------:R-:W0:Y:S01]  /*1ee0*/  LDC.64 R14, c[0x0][0x5b0] ;  /* 0x00016c00ff0e7b82 */ /* 0x000e220000000a00 */
[----:B------:R-:W-:Y:S01]  /*1ef0*/  ULDC.64 UR4, c[0x0][0x5b8] ;  /* 0x00016e0000047ab9 */ /* 0x000fe20000000a00 */
[----:B------:R-:W-:Y:S01]  /*1f00*/  ISETP.GE.AND P1, PT, R3, 0x1, PT ;  /* 0x000000010300780c */ /* 0x000fe20003f26270 */
[----:B------:R-:W-:Y:S01]  /*1f10*/  IMAD R153, R152, UR4, RZ ;  /* 0x0000000498997c24 */ /* 0x000fe2000f8e02ff */
[----:B------:R-:W-:Y:S01]  /*1f20*/  BSSY B1, `(.L_x_36) ;  /* 0x000000e000017945 */ /* 0x000fe20003800000 */
[----:B------:R-:W-:Y:S01]  /*1f30*/  IMAD.WIDE.U32 R20, R22, UR4, R20 ;  /* 0x0000000416147c25 */ /* 0x000fe2000f8e0014 */
[----:B------:R-:W-:Y:S02]  /*1f40*/  ISETP.LT.OR P2, PT, R164, 0x1, !P1 ;  /* 0x00000001a400780c */ /* 0x000fe40004f41670 */
[----:B------:R-:W1:Y:S01]  /*1f50*/  LDC.64 R10, c[0x0][0x5a8] ;  /* 0x00016a00ff0a7b82 */ /* 0x000e620000000a00 */
[----:B------:R-:W-:Y:S02]  /*1f60*/  IMAD R153, R22, UR5, R153 ;  /* 0x0000000516997c24 */ /* 0x000fe4000f8e0299 */
[----:B------:R-:W-:-:S02]  /*1f70*/  IMAD.MOV.U32 R152, RZ, RZ, R20 ;  /* 0x000000ffff987224 */ /* 0x000fc400078e0014 */
[----:B------:R-:W-:Y:S02]  /*1f80*/  IMAD.IADD R153, R21, 0x1, R153 ;  /* 0x0000000115997824 */ /* 0x000fe400078e0299 */
[-C--:B0-----:R-:W-:Y:S02]  /*1f90*/  IMAD R22, R5, R14.reuse, RZ ;  /* 0x0000000e05167224 */ /* 0x081fe400078e02ff */
[----:B------:R-:W-:-:S04]  /*1fa0*/  IMAD.WIDE.U32 R160, R165, R14, R152 ;  /* 0x0000000ea5a07225 */ /* 0x000fc800078e0098 */
[----:B------:R-:W-:Y:S01]  /*1fb0*/  IMAD R173, R165, R15, R22 ;  /* 0x0000000fa5ad7224 */ /* 0x000fe200078e0216 */
[----:B-1----:R-:W-:-:S04]  /*1fc0*/  IADD3 R162, P0, R160, R10, RZ ;  /* 0x0000000aa0a27210 */ /* 0x002fc80007f1e0ff */
[----:B------:R-:W-:Y:S01]  /*1fd0*/  IADD3.X R163, R11, R161, R173, P0, !PT ;  /* 0x000000a10ba37210 */ /* 0x000fe200007fe4ad */
[----:B------:R-:W-:Y:S08]  /*1fe0*/  @P2 BRA `(.L_x_37) ;  /* 0x0000000000042947 */ /* 0x000ff00003800000 */
[----:B------:R0:W5:Y:S02]  /*1ff0*/  LDG.E.U8 R156, desc[UR36][R162.64] ;  /* 0x00000024a29c7981 */ /* 0x000164000c1e1100 */
.L_x_37:
[----:B------:R-:W-:Y:S05]  /*2000*/  BSYNC B1 ;  /* 0x0000000000017941 */ /* 0x000fea0003800000 */
.L_x_36:
[----:B-----5:R-:W-:Y:S01]  /*2010*/  LOP3.LUT R22, R156, 0xffff, RZ, 0xc0, !PT ;  /* 0x0000ffff9c167812 */ /* 0x020fe200078ec0ff */
[C---:B------:R-:W-:Y:S01]  /*2020*/  IMAD.SHL.U32 R160, R14.reuse, 0x8, RZ ;  /* 0x000000080ea07824 */ /* 0x040fe200078e00ff */
[----:B------:R-:W-:Y:S01]  /*2030*/  SHF.L.U64.HI R161, R14, 0x3, R15 ;  /* 0x000000030ea17819 */ /* 0x000fe2000001020f */
[----:B------:R-:W-:Y:S01]  /*2040*/  BSSY B1, `(.L_x_38) ;  /* 0x000000e000017945 */ /* 0x000fe20003800000 */
[----:B------:R-:W-:Y:S02]  /*2050*/  PRMT R22, R22, 0x8880, RZ ;  /* 0x0000888016167816 */ /* 0x000fe400000000ff */
[----:B------:R-:W-:Y:S01]  /*2060*/  ISETP.GE.AND P0, PT, R3, 0x9, PT ;  /* 0x000000090300780c */ /* 0x000fe20003f06270 */
[----:B------:R-:W-:-:S04]  /*2070*/  IMAD.WIDE.U32 R168, R165, R14, R160 ;  /* 0x0000000ea5a87225 */ /* 0x000fc800078e00a0 */
[----:B------:R-:W-:-:S04]  /*2080*/  IMAD R167, R22, R155, RZ ;  /* 0x0000009b16a77224 */ /* 0x000fc800078e02ff */
[----:B------:R-:W-:Y:S01]  /*2090*/  @!P2 IMAD R171, R88, R154, R167 ;  /* 0x0000009a58aba224 */ /* 0x000fe200078e02a7 */
[----:B------:R-:W-:Y:S01]  /*20a0*/  IADD3 R88, P3, P4, R20, R10, R168 ;  /* 0x0000000a14587210 */ /* 0x000fe20007c7e0a8 */
[----:B------:R-:W-:-:S03]  /*20b0*/  IMAD.IADD R168, R173, 0x1, R169 ;  /* 0x00000001ada87824 */ /* 0x000fc600078e02a9 */
[----:B------:R1:W-:Y:S01]  /*20c0*/  @!P2 STG.E.U8 desc[UR36][R158.64], R171 ;  /* 0x000000ab9e00a986 */ /* 0x0003e2000c101124 */
[----:B------:R-:W-:-:S13]  /*20d0*/  ISETP.LT.OR P2, PT, R164, 0x2, !P1 ;  /* 0x00000002a400780c */ /* 0x000fda0004f41670 */
[----:B-1----:R-:W-:Y:S05]  /*20e0*/  @P2 BRA `(.L_x_39) ;  /* 0x00000000000c2947 */ /* 0x002fea0003800000 */
[----:B------:R-:W2:Y:S02]  /*20f0*/  LDG.E.U8 R156, desc[UR36][R162.64+0x1] ;  /* 0x00000124a29c7981 */ /* 0x000ea4000c1e1100 */
[----:B--2---:R-:W-:-:S05]  /*2100*/  PRMT R22, R156, 0x8880, RZ ;  /* 0x000088809c167816 */ /* 0x004fca00000000ff */
[----:B------:R-:W-:-:S07]  /*2110*/  IMAD R167, R22, R155, RZ ;  /* 0x0000009b16a77224 */ /* 0x000fce00078e02ff */
.L_x_39:
[----:B------:R-:W-:Y:S05]  /*2120*/  BSYNC B1 ;  /* 0x0000000000017941 */ /* 0x000fea0003800000 */
.L_x_38:
[----:B------:R-:W-:Y:S01]  /*2130*/  @!P2 IMAD R169, R89, R154, R167 ;  /* 0x0000009a59a9a224 */ /* 0x000fe200078e02a7 */
[----:B------:R-:W-:Y:S01]  /*2140*/  IADD3.X R89, R153, R11, R168, P3, P4 ;  /* 0x0000000b99597210 */ /* 0x000fe20001fe84a8 */
[----:B------:R-:W-:Y:S01]  /*2150*/  BSSY B1, `(.L_x_40) ;  /* 0x0000009000017945 */ /* 0x000fe20003800000 */
[C---:B------:R-:W-:Y:S02]  /*2160*/  ISETP.LT.OR P3, PT, R164.reuse, 0x1, !P0 ;  /* 0x00000001a400780c */ /* 0x040fe40004761670 */
[----:B------:R1:W-:Y:S01]  /*2170*/  @!P2 STG.E.U8 desc[UR36][R158.64+0x1], R169 ;  /* 0x000001a99e00a986 */ /* 0x0003e2000c101124 */
[C---:B------:R-:W-:Y:S02]  /*2180*/  ISETP.LT.OR P2, PT, R164.reuse, 0x2, !P0 ;  /* 0x00000002a400780c */ /* 0x040fe40004741670 */
[----:B------:R-:W-:-:S08]  /*2190*/  ISETP.LT.OR P4, PT, R164, 0x9, !P1 ;  /* 0x00000009a400780c */ /* 0x000fd00004f81670 */
[----:B------:R-:W-:Y:S05]  /*21a0*/  @P3 BRA `(.L_x_41) ;  /* 0x00000000000c3947 */ /* 0x000fea0003800000 */
[----:B------:R-:W2:Y:S02]  /*21b0*/  LDG.E.U8 R156, desc[UR36][R88.64] ;  /* 0x00000024589c7981 */ /* 0x000ea4000c1e1100 */
[----:B--2---:R-:W-:-:S05]  /*21c0*/  PRMT R22, R156, 0x8880, RZ ;  /* 0x000088809c167816 */ /* 0x004fca00000000ff */
[----:B------:R-:W-:-:S07]  /*21d0*/  IMAD R167, R22, R155, RZ ;  /* 0x0000009b16a77224 */ /* 0x000fce00078e02ff */
.L_x_41:
[----:B------:R-:W-:Y:S05]  /*21e0*/  BSYNC B1 ;  /* 0x0000000000017941 */ /* 0x000fea0003800000 */
.L_x_40:
[----:B-1----:R-:W-:Y:S01]  /*21f0*/  @!P3 IMAD R169, R90, R154, R167 ;  /* 0x0000009a5aa9b224 */ /* 0x002fe200078e02a7 */
[----:B------:R-:W-:Y:S04]  /*2200*/  BSSY B1, `(.L_x_42) ;  /* 0x0000006000017945 */ /* 0x000fe80003800000 */
[----:B------:R1:W-:Y:S01]  /*2210*/  @!P3 STG.E.U8 desc[UR36][R12.64], R169 ;  /* 0x000000a90c00b986 */ /* 0x0003e2000c101124 */
[----:B------:R-:W-:Y:S05]  /*2220*/  @P2 BRA `(.L_x_43) ;  /* 0x00000000000c2947 */ /* 0x000fea0003800000 */
[----:B------:R-:W2:Y:S02]  /*2230*/  LDG.E.U8 R156, desc[UR36][R88.64+0x1] ;  /* 0x00000124589c7981 */ /* 0x000ea4000c1e1100 */
[----:B--2---:R-:W-:-:S05]  /*2240*/  PRMT R22, R156, 0x8880, RZ ;  /* 0x000088809c167816 */ /* 0x004fca00000000ff */
[----:B------:R-:W-:-:S07]  /*2250*/  IMAD R167, R22, R155, RZ ;  /* 0x0000009b16a77224 */ /* 0x000fce00078e02ff */
.L_x_43:
[----:B------:R-:W-:Y:S05]  /*2260*/  BSYNC B1 ;  /* 0x0000000000017941 */ /* 0x000fea0003800000 */
.L_x_42:
[----:B------:R-:W-:Y:S01]  /*2270*/  @!P2 IMAD R91, R91, R154, R167 ;  /* 0x0000009a5b5ba224 */ /* 0x000fe200078e02a7 */
[----:B------:R-:W-:Y:S04]  /*2280*/  BSSY B1, `(.L_x_44) ;  /* 0x0000006000017945 */ /* 0x000fe80003800000 */
[----:B------:R2:W-:Y:S01]  /*2290*/  @!P2 STG.E.U8 desc[UR36][R12.64+0x1], R91 ;  /* 0x0000015b0c00a986 */ /* 0x0005e2000c101124 */
[----:B------:R-:W-:Y:S05]  /*22a0*/  @P4 BRA `(.L_x_45) ;  /* 0x00000000000c4947 */ /* 0x000fea0003800000 */
[----:B------:R-:W3:Y:S02]  /*22b0*/  LDG.E.U8 R156, desc[UR36][R162.64+0x8] ;  /* 0x00000824a29c7981 */ /* 0x000ee4000c1e1100 */
[----:B---3--:R-:W-:-:S05]  /*22c0*/  PRMT R22, R156, 0x8880, RZ ;  /* 0x000088809c167816 */ /* 0x008fca00000000ff */
[----:B------:R-:W-:-:S07]  /*22d0*/  IMAD R167, R22, R155, RZ ;  /* 0x0000009b16a77224 */ /* 0x000fce00078e02ff */
.L_x_45:
[----:B------:R-:W-:Y:S05]  /*22e0*/  BSYNC B1 ;  /* 0x0000000000017941 */ /* 0x000fea0003800000 */
.L_x_44:
[----:B------:R-:W-:Y:S01]  /*22f0*/  ISETP.LT.OR P2, PT, R164, 0xa, !P1 ;  /* 0x0000000aa400780c */ /* 0x000fe20004f41670 */
[----:B--2---:R-:W-:Y:S01]  /*2300*/  @!P4 IMAD R91, R92, R154, R167 ;  /* 0x0000009a5c5bc224 */ /* 0x004fe200078e02a7 */
[----:B------:R-:W-:Y:S01]  /*2310*/  BSSY B1, `(.L_x_46) ;  /* 0x0000008000017945 */ /* 0x000fe20003800000 */
[----:B------:R-:W-:-:S03]  /*2320*/  ISETP.LT.OR P3, PT, R164, 0x9, !P0 ;  /* 0x00000009a400780c */ /* 0x000fc60004761670 */
[----:B------:R2:W-:Y:S01]  /*2330*/  @!P4 STG.E.U8 desc[UR36][R158.64+0x8], R91 ;  /* 0x0000085b9e00c986 */ /* 0x0005e2000c101124 */
[----:B------:R-:W-:-:S06]  /*2340*/  ISETP.LT.OR P4, PT, R164, 0xa, !P0 ;  /* 0x0000000aa400780c */ /* 0x000fcc0004781670 */
[----:B------:R-:W-:Y:S07]  /*2350*/  @P2 BRA `(.L_x_47) ;  /* 0x00000000000c2947 */ /* 0x000fee0003800000 */
[----:B------:R-:W3:Y:S02]  /*2360*/  LDG.E.U8 R156, desc[UR36][R162.64+0x9] ;  /* 0x00000924a29c7981 */ /* 0x000ee4000c1e1100 */
[----:B---3--:R-:W-:-:S05]  /*2370*/  PRMT R22, R156, 0x8880, RZ ;  /* 0x000088809c167816 */ /* 0x008fca00000000ff */
[----:B------:R-:W-:-:S07]  /*2380*/  IMAD R167, R22, R155, RZ ;  /* 0x0000009b16a77224 */ /* 0x000fce00078e02ff */
.L_x_47:
[----:B------:R-:W-:Y:S05]  /*2390*/  BSYNC B1 ;  /* 0x0000000000017941 */ /* 0x000fea0003800000 */
.L_x_46:
[----:B------:R-:W-:Y:S01]  /*23a0*/  @!P2 IMAD R93, R93, R154, R167 ;  /* 0x0000009a5d5da224 */ /* 0x000fe200078e02a7 */
[----:B------:R-:W-:Y:S04]  /*23b0*/  BSSY B1, `(.L_x_48) ;  /* 0x0000006000017945 */ /* 0x000fe80003800000 */
[----:B------:R3:W-:Y:S01]  /*23c0*/  @!P2 STG.E.U8 desc[UR36][R158.64+0x9], R93 ;  /* 0x0000095d9e00a986 */ /* 0x0007e2000c101124 */
[----:B------:R-:W-:Y:S05]  /*23d0*/  @P3 BRA `(.L_x_49) ;  /* 0x00000000000c3947 */ /* 0x000fea0003800000 */
[----:B------:R-:W4:Y:S02]  /*23e0*/  LDG.E.U8 R156, desc[UR36][R88.64+0x8] ;  /* 0x00000824589c7981 */ /* 0x000f24000c1e1100 */
[----:B----4-:R-:W-:-:S05]  /*23f0*/  PRMT R22, R156, 0x8880, RZ ;  /* 0x000088809c167816 */ /* 0x010fca00000000ff */
[----:B------:R-:W-:-:S07]  /*2400*/  IMAD R167, R22, R155, RZ ;  /* 0x0000009b16a77224 */ /* 0x000fce00078e02ff */
.L_x_49:
[----:B------:R-:W-:Y:S05]  /*2410*/  BSYNC B1 ;  /* 0x0000000000017941 */ /* 0x000fea0003800000 */
.L_x_48:
[----:B--2---:R-:W-:Y:S01]  /*2420*/  @!P3 IMAD R91, R94, R154, R167 ;  /* 0x0000009a5e5bb224 */ /* 0x004fe200078e02a7 */
[----:B------:R-:W-:Y:S04]  /*2430*/  BSSY B1, `(.L_x_50) ;  /* 0x0000006000017945 */ /* 0x000fe80003800000 */
[----:B------:R2:W-:Y:S01]  /*2440*/  @!P3 STG.E.U8 desc[UR36][R12.64+0x8], R91 ;  /* 0x0000085b0c00b986 */ /* 0x0005e2000c101124 */
[----:B------:R-:W-:Y:S05]  /*2450*/  @P4 BRA `(.L_x_51) ;  /* 0x00000000000c4947 */ /* 0x000fea0003800000 */
[----:B------:R-:W4:Y:S02]  /*2460*/  LDG.E.U8 R156, desc[UR36][R88.64+0x9] ;  /* 0x00000924589c7981 */ /* 0x000f24000c1e1100 */
[----:B----4-:R-:W-:-:S05]  /*2470*/  PRMT R22, R156, 0x8880, RZ ;  /* 0x000088809c167816 */ /* 0x010fca00000000ff */
[----:B------:R-:W-:-:S07]  /*2480*/  IMAD R167, R22, R155, RZ ;  /* 0x0000009b16a77224 */ /* 0x000fce00078e02ff */
.L_x_51:
[----:B------:R-:W-:Y:S05]  /*2490*/  BSYNC B1 ;  /* 0x0000000000017941 */ /* 0x000fea0003800000 */
.L_x_50:
[C---:B------:R-:W-:Y:S01]  /*24a0*/  ISETP.LT.OR P2, PT, R164.reuse, 0x11, !P1 ;  /* 0x00000011a400780c */ /* 0x040fe20004f41670 */
[----:B------:R-:W-:Y:S01]  /*24b0*/  @!P4 IMAD R95, R95, R154, R167 ;  /* 0x0000009a5f5fc224 */ /* 0x000fe200078e02a7 */
[----:B------:R-:W-:Y:S01]  /*24c0*/  BSSY B1, `(.L_x_52) ;  /* 0x0000008000017945 */ /* 0x000fe20003800000 */
[----:B------:R-:W-:-:S03]  /*24d0*/  ISETP.LT.OR P3, PT, R164, 0x12, !P1 ;  /* 0x00000012a400780c */ /* 0x000fc60004f61670 */
[----:B------:R4:W-:Y:S01]  /*24e0*/  @!P4 STG.E.U8 desc[UR36][R12.64+0x9], R95 ;  /* 0x0000095f0c00c986 */ /* 0x0009e2000c101124 */
[----:B------:R-:W-:-:S06]  /*24f0*/  ISETP.LT.OR P4, PT, R164, 0x11, !P0 ;  /* 0x00000011a400780c */ /* 0x000fcc0004781670 */
[----:B------:R-:W-:Y:S07]  /*2500*/  @P2 BRA `(.L_x_53) ;  /* 0x00000000000c2947 */ /* 0x000fee0003800000 */
[----:B------:R-:W5:Y:S02]  /*2510*/  LDG.E.U8 R156, desc[UR36][R162.64+0x10] ;  /* 0x00001024a29c7981 */ /* 0x000f64000c1e1100 */
[----:B-----5:R-:W-:-:S05]  /*2520*/  PRMT R22, R156, 0x8880, RZ ;  /* 0x000088809c167816 */ /* 0x020fca00000000ff */
[----:B------:R-:W-:-:S07]  /*2530*/  IMAD R167, R22, R155, RZ ;  /* 0x0000009b16a77224 */ /* 0x000fce00078e02ff */
.L_x_53:
[----:B------:R-:W-:Y:S05]  /*2540*/  BSYNC B1 ;  /* 0x0000000000017941 */ /* 0x000fea0003800000 */
.L_x_52:
[----:B--2---:R-:W-:Y:S01]  /*2550*/  @!P2 IMAD R91, R96, R154, R167 ;  /* 0x0000009a605ba224 */ /* 0x004fe200078e02a7 */
[----:B------:R-:W-:Y:S04]  /*2560*/  BSSY B1, `(.L_x_54) ;  /* 0x0000006000017945 */ /* 0x000fe80003800000 */
[----:B------:R2:W-:Y:S01]  /*2570*/  @!P2 STG.E.U8 desc[UR36][R158.64+0x10], R91 ;  /* 0x0000105b9e00a986 */ /* 0x0005e2000c101124 */
[----:B------:R-:W-:Y:S05]  /*2580*/  @P3 BRA `(.L_x_55) ;  /* 0x00000000000c3947 */ /* 0x000fea0003800000 */
[----:B------:R-:W5:Y:S02]  /*2590*/  LDG.E.U8 R156, desc[UR36][R162.64+0x11] ;  /* 0x00001124a29c7981 */ /* 0x000f64000c1e1100 */
[----:B-----5:R-:W-:-:S05]  /*25a0*/  PRMT R22, R156, 0x8880, RZ ;  /* 0x000088809c167816 */ /* 0x020fca00000000ff */
[----:B------:R-:W-:-:S07]  /*25b0*/  IMAD R167, R22, R155, RZ ;  /* 0x0000009b16a77224 */ /* 0x000fce00078e02ff */
.L_x_55:
[----:B------:R-:W-:Y:S05]  /*25c0*/  BSYNC B1 ;  /* 0x0000000000017941 */ /* 0x000fea0003800000 */
.L_x_54:
[----:B------:R-:W-:Y:S01]  /*25d0*/  @!P3 IMAD R97, R97, R154, R167 ;  /* 0x0000009a6161b224 */ /* 0x000fe200078e02a7 */
[----:B------:R-:W-:Y:S04]  /*25e0*/  BSSY B1, `(.L_x_56) ;  /* 0x0000006000017945 */ /* 0x000fe80003800000 */
[----:B------:R0:W-:Y:S01]  /*25f0*/  @!P3 STG.E.U8 desc[UR36][R158.64+0x11], R97 ;  /* 0x000011619e00b986 */ /* 0x0001e2000c101124 */
[----:B------:R-:W-:Y:S05]  /*2600*/  @P4 BRA `(.L_x_57) ;  /* 0x00000000000c4947 */ /* 0x000fea0003800000 */
[----:B------:R-:W5:Y:S02]  /*2610*/  LDG.E.U8 R156, desc[UR36][R88.64+0x10] ;  /* 0x00001024589c7981 */ /* 0x000f64000c1e1100 */
[----:B-----5:R-:W-:-:S05]  /*2620*/  PRMT R22, R156, 0x8880, RZ ;  /* 0x000088809c167816 */ /* 0x020fca00000000ff */
[----:B------:R-:W-:-:S07]  /*2630*/  IMAD R167, R22, R155, RZ ;  /* 0x0000009b16a77224 */ /* 0x000fce00078e02ff */
.L_x_57:
[----:B------:R-:W-:Y:S05]  /*2640*/  BSYNC B1 ;  /* 0x0000000000017941 */ /* 0x000fea0003800000 */
.L_x_56:
[----:B------:R-:W-:Y:S01]  /*2650*/  ISETP.LT.OR P2, PT, R164, 0x12, !P0 ;  /* 0x00000012a400780c */ /* 0x000fe20004741670 */
[----:B--2---:R-:W-:Y:S01]  /*2660*/  @!P4 IMAD R91, R98, R154, R167 ;  /* 0x0000009a625bc224 */ /* 0x004fe200078e02a7 */
        /* <DEDUP_REMOVED lines=8> */
.L_x_59:
[----:B------:R-:W-:Y:S05]  /*26f0*/  BSYNC B1 ;  /* 0x0000000000017941 */ /* 0x000fea0003800000 */
.L_x_58:
[----:B------:R-:W-:Y:S01]  /*2700*/  @!P2 IMAD R99, R99, R154, R167 ;  /* 0x0000009a6363a224 */ /* 0x000fe200078e02a7 */
[----:B------:R-:W-:Y:S04]  /*2710*/  BSSY B1, `(.L_x_60) ;  /* 0x0000006000017945 */ /* 0x000fe80003800000 */
[----:B------:R0:W-:Y:S01]  /*2720*/  @!P2 STG.E.U8 desc[UR36][R12.64+0x11], R99 ;  /* 0x000011630c00a986 */ /* 0x0001e2000c101124 */
[----:B------:R-:W-:Y:S05]  /*2730*/  @P3 BRA `(.L_x_61) ;  /* 0x00000000000c3947 */ /* 0x000fea0003800000 */
[----:B------:R-:W5:Y:S02]  /*2740*/  LDG.E.U8 R156, desc[UR36][R162.64+0x18] ;  /* 0x00001824a29c7981 */ /* 0x000f64000c1e1100 */
[----:B-----5:R-:W-:-:S05]  /*2750*/  PRMT R22, R156, 0x8880, RZ ;  /* 0x000088809c167816 */ /* 0x020fca00000000ff */
[----:B------:R-:W-:-:S07]  /*2760*/  IMAD R167, R22, R155, RZ ;  /* 0x0000009b16a77224 */ /* 0x000fce00078e02ff */
.L_x_61:
[----:B------:R-:W-:Y:S05]  /*2770*/  BSYNC B1 ;  /* 0x0000000000017941 */ /* 0x000fea0003800000 */
.L_x_60:
[----:B--2---:R-:W-:Y:S01]  /*2780*/  @!P3 IMAD R91, R100, R154, R167 ;  /* 0x0000009a645bb224 */ /* 0x004fe200078e02a7 */
[----:B------:R-:W-:Y:S04]  /*2790*/  BSSY B1, `(.L_x_62) ;  /* 0x0000006000017945 */ /* 0x000fe80003800000 */
[----:B------:R2:W-:Y:S01]  /*27a0*/  @!P3 STG.E.U8 desc[UR36][R158.64+0x18], R91 ;  /* 0x0000185b9e00b986 */ /* 0x0005e2000c101124 */
[----:B------:R-:W-:Y:S05]  /*27b0*/  @P4 BRA `(.L_x_63) ;  /* 0x00000000000c4947 */ /* 0x000fea0003800000 */
[----:B------:R-:W5:Y:S02]  /*27c0*/  LDG.E.U8 R156, desc[UR36][R162.64+0x19] ;  /* 0x00001924a29c7981 */ /* 0x000f64000c1e1100 */
[----:B-----5:R-:W-:-:S05]  /*27d0*/  PRMT R22, R156, 0x8880, RZ ;  /* 0x000088809c167816 */ /* 0x020fca00000000ff */
[----:B------:R-:W-:-:S07]  /*27e0*/  IMAD R167, R22, R155, RZ ;  /* 0x0000009b16a77224 */ /* 0x000fce00078e02ff */
.L_x_63:
[----:B------:R-:W-:Y:S05]  /*27f0*/  BSYNC B1 ;  /* 0x0000000000017941 */ /* 0x000fea0003800000 */
.L_x_62:
        /* <DEDUP_REMOVED lines=10> */
.L_x_65:
[----:B------:R-:W-:Y:S05]  /*28a0*/  BSYNC B1 ;  /* 0x0000000000017941 */ /* 0x000fea0003800000 */
.L_x_64:
[----:B--2---:R-:W-:Y:S01]  /*28b0*/  @!P2 IMAD R91, R102, R154, R167 ;  /* 0x0000009a665ba224 */ /* 0x004fe200078e02a7 */
[----:B------:R-:W-:Y:S04]  /*28c0*/  BSSY B1, `(.L_x_66) ;  /* 0x0000006000017945 */ /* 0x000fe80003800000 */
[----:B------:R2:W-:Y:S01]  /*28d0*/  @!P2 STG.E.U8 desc[UR36][R12.64+0x18], R91 ;  /* 0x0000185b0c00a986 */ /* 0x0005e2000c101124 */
[----:B------:R-:W-:Y:S05]  /*28e0*/  @P3 BRA `(.L_x_67) ;  /* 0x00000000000c3947 */ /* 0x000fea0003800000 */
[----:B------:R-:W5:Y:S02]  /*28f0*/  LDG.E.U8 R156, desc[UR36][R88.64+0x19] ;  /* 0x00001924589c7981 */ /* 0x000f64000c1e1100 */
[----:B-----5:R-:W-:-:S05]  /*2900*/  PRMT R22, R156, 0x8880, RZ ;  /* 0x000088809c167816 */ /* 0x020fca00000000ff */
[----:B------:R-:W-:-:S07]  /*2910*/  IMAD R167, R22, R155, RZ ;  /* 0x0000009b16a77224 */ /* 0x000fce00078e02ff */
.L_x_67:
[----:B------:R-:W-:Y:S05]  /*2920*/  BSYNC B1 ;  /* 0x0000000000017941 */ /* 0x000fea0003800000 */
.L_x_66:
[----:B------:R-:W-:Y:S01]  /*2930*/  @!P3 IMAD R103, R103, R154, R167 ;  /* 0x0000009a6767b224 */ /* 0x000fe200078e02a7 */
[----:B------:R-:W-:Y:S04]  /*2940*/  BSSY B1, `(.L_x_68) ;  /* 0x0000006000017945 */ /* 0x000fe80003800000 */
[----:B------:R0:W-:Y:S01]  /*2950*/  @!P3 STG.E.U8 desc[UR36][R12.64+0x19], R103 ;  /* 0x000019670c00b986 */ /* 0x0001e2000c101124 */
[----:B------:R-:W-:Y:S05]  /*2960*/  @P4 BRA `(.L_x_69) ;  /* 0x00000000000c4947 */ /* 0x000fea0003800000 */
[----:B------:R-:W5:Y:S02]  /*2970*/  LDG.E.U8 R156, desc[UR36][R162.64+0x20] ;  /* 0x00002024a29c7981 */ /* 0x000f64000c1e1100 */
[----:B-----5:R-:W-:-:S05]  /*2980*/  PRMT R22, R156, 0x8880, RZ ;  /* 0x000088809c167816 */ /* 0x020fca00000000ff */
[----:B------:R-:W-:-:S07]  /*2990*/  IMAD R167, R22, R155, RZ ;  /* 0x0000009b16a77224 */ /* 0x000fce00078e02ff */
.L_x_69:
[----:B------:R-:W-:Y:S05]  /*29a0*/  BSYNC B1 ;  /* 0x0000000000017941 */ /* 0x000fea0003800000 */
.L_x_68:
        /* <DEDUP_REMOVED lines=10> */
.L_x_71:
[----:B------:R-:W-:Y:S05]  /*2a50*/  BSYNC B1 ;  /* 0x0000000000017941 */ /* 0x000fea0003800000 */
.L_x_70:
[----:B------:R-:W-:Y:S01]  /*2a60*/  @!P2 IMAD R105, R105, R154, R167 ;  /* 0x0000009a6969a224 */ /* 0x000fe200078e02a7 */
[----:B------:R-:W-:Y:S04]  /*2a70*/  BSSY B1, `(.L_x_72) ;  /* 0x0000006000017945 */ /* 0x000fe80003800000 */
[----:B------:R0:W-:Y:S01]  /*2a80*/  @!P2 STG.E.U8 desc[UR36][R158.64+0x21], R105 ;  /* 0x000021699e00a986 */ /* 0x0001e2000c101124 */
[----:B------:R-:W-:Y:S05]  /*2a90*/  @P3 BRA `(.L_x_73) ;  /* 0x00000000000c3947 */ /* 0x000fea0003800000 */
[----:B------:R-:W5:Y:S02]  /*2aa0*/  LDG.E.U8 R156, desc[UR36][R88.64+0x20] ;  /* 0x00002024589c7981 */ /* 0x000f64000c1e1100 */
[----:B-----5:R-:W-:-:S05]  /*2ab0*/  PRMT R22, R156, 0x8880, RZ ;  /* 0x000088809c167816 */ /* 0x020fca00000000ff */
[----:B------:R-:W-:-:S07]  /*2ac0*/  IMAD R167, R22, R155, RZ ;  /* 0x0000009b16a77224 */ /* 0x000fce00078e02ff */
.L_x_73:
[----:B------:R-:W-:Y:S05]  /*2ad0*/  BSYNC B1 ;  /* 0x0000000000017941 */ /* 0x000fea0003800000 */
.L_x_72:
[----:B--2---:R-:W-:Y:S01]  /*2ae0*/  @!P3 IMAD R91, R106, R154, R167 ;  /* 0x0000009a6a5bb224 */ /* 0x004fe200078e02a7 */
[----:B------:R-:W-:Y:S04]  /*2af0*/  BSSY B1, `(.L_x_74) ;  /* 0x0000006000017945 */ /* 0x000fe80003800000 */
[----:B------:R2:W-:Y:S01]  /*2b00*/  @!P3 STG.E.U8 desc[UR36][R12.64+0x20], R91 ;  /* 0x0000205b0c00b986 */ /* 0x0005e2000c101124 */
[----:B------:R-:W-:Y:S05]  /*2b10*/  @P4 BRA `(.L_x_75) ;  /* 0x00000000000c4947 */ /* 0x000fea0003800000 */
[----:B------:R-:W5:Y:S02]  /*2b20*/  LDG.E.U8 R156, desc[UR36][R88.64+0x21] ;  /* 0x00002124589c7981 */ /* 0x000f64000c1e1100 */
[----:B-----5:R-:W-:-:S05]  /*2b30*/  PRMT R22, R156, 0x8880, RZ ;  /* 0x000088809c167816 */ /* 0x020fca00000000ff */
[----:B------:R-:W-:-:S07]  /*2b40*/  IMAD R167, R22, R155, RZ ;  /* 0x0000009b16a77224 */ /* 0x000fce00078e02ff */
.L_x_75:
[----:B------:R-:W-:Y:S05]  /*2b50*/  BSYNC B1 ;  /* 0x0000000000017941 */ /* 0x000fea0003800000 */
.L_x_74:
        /* <DEDUP_REMOVED lines=10> */
.L_x_77:
[----:B------:R-:W-:Y:S05]  /*2c00*/  BSYNC B1 ;  /* 0x0000000000017941 */ /* 0x000fea0003800000 */
.L_x_76:
[----:B--2---:R-:W-:Y:S01]  /*2c10*/  @!P2 IMAD R91, R108, R154, R167 ;  /* 0x0000009a6c5ba224 */ /* 0x004fe200078e02a7 */
[----:B------:R-:W-:Y:S04]  /*2c20*/  BSSY B1, `(.L_x_78) ;  /* 0x0000006000017945 */ /* 0x000fe80003800000 */
[----:B------:R2:W-:Y:S01]  /*2c30*/  @!P2 STG.E.U8 desc[UR36][R158.64+0x28], R91 ;  /* 0x0000285b9e00a986 */ /* 0x0005e2000c101124 */
[----:B------:R-:W-:Y:S05]  /*2c40*/  @P3 BRA `(.L_x_79) ;  /* 0x00000000000c3947 */ /* 0x000fea0003800000 */
[----:B------:R-:W5:Y:S02]  /*2c50*/  LDG.E.U8 R156, desc[UR36][R162.64+0x29] ;  /* 0x00002924a29c7981 */ /* 0x000f64000c1e1100 */
[----:B-----5:R-:W-:-:S05]  /*2c60*/  PRMT R22, R156, 0x8880, RZ ;  /* 0x000088809c167816 */ /* 0x020fca00000000ff */
[----:B------:R-:W-:-:S07]  /*2c70*/  IMAD R167, R22, R155, RZ ;  /* 0x0000009b16a77224 */ /* 0x000fce00078e02ff */
.L_x_79:
[----:B------:R-:W-:Y:S05]  /*2c80*/  BSYNC B1 ;  /* 0x0000000000017941 */ /* 0x000fea0003800000 */
.L_x_78:
[----:B------:R-:W-:Y:S01]  /*2c90*/  @!P3 IMAD R109, R109, R154, R167 ;  /* 0x0000009a6d6db224 */ /* 0x000fe200078e02a7 */
[----:B------:R-:W-:Y:S04]  /*2ca0*/  BSSY B1, `(.L_x_80) ;  /* 0x0000006000017945 */ /* 0x000fe80003800000 */
[----:B------:R0:W-:Y:S01]  /*2cb0*/  @!P3 STG.E.U8 desc[UR36][R158.64+0x29], R109 ;  /* 0x0000296d9e00b986 */ /* 0x0001e2000c101124 */
[----:B------:R-:W-:Y:S05]  /*2cc0*/  @P4 BRA `(.L_x_81) ;  /* 0x00000000000c4947 */ /* 0x000fea0003800000 */
[----:B------:R-:W5:Y:S02]  /*2cd0*/  LDG.E.U8 R156, desc[UR36][R88.64+0x28] ;  /* 0x00002824589c7981 */ /* 0x000f64000c1e1100 */
[----:B-----5:R-:W-:-:S05]  /*2ce0*/  PRMT R22, R156, 0x8880, RZ ;  /* 0x000088809c167816 */ /* 0x020fca00000000ff */
[----:B------:R-:W-:-:S07]  /*2cf0*/  IMAD R167, R22, R155, RZ ;  /* 0x0000009b16a77224 */ /* 0x000fce00078e02ff */
.L_x_81:
[----:B------:R-:W-:Y:S05]  /*2d00*/  BSYNC B1 ;  /* 0x0000000000017941 */ /* 0x000fea0003800000 */
.L_x_80:
        /* <DEDUP_REMOVED lines=10> */
.L_x_83:
[----:B------:R-:W-:Y:S05]  /*2db0*/  BSYNC B1 ;  /* 0x0000000000017941 */ /* 0x000fea0003800000 */
.L_x_82:
[----:B------:R-:W-:Y:S01]  /*2dc0*/  @!P2 IMAD R111, R111, R154, R167 ;  /* 0x0000009a6f6fa224 */ /* 0x000fe200078e02a7 */
[----:B------:R-:W-:Y:S04]  /*2dd0*/  BSSY B1, `(.L_x_84) ;  /* 0x0000006000017945 */ /* 0x000fe80003800000 */
[----:B------:R0:W-:Y:S01]  /*2de0*/  @!P2 STG.E.U8 desc[UR36][R12.64+0x29], R111 ;  /* 0x0000296f0c00a986 */ /* 0x0001e2000c101124 */
[----:B------:R-:W-:Y:S05]  /*2df0*/  @P3 BRA `(.L_x_85) ;  /* 0x00000000000c3947 */ /* 0x000fea0003800000 */
[----:B------:R-:W5:Y:S02]  /*2e00*/  LDG.E.U8 R156, desc[UR36][R162.64+0x30] ;  /* 0x00003024a29c7981 */ /* 0x000f64000c1e1100 */
[----:B-----5:R-:W-:-:S05]  /*2e10*/  PRMT R22, R156, 0x8880, RZ ;  /* 0x000088809c167816 */ /* 0x020fca00000000ff */
[----:B------:R-:W-:-:S07]  /*2e20*/  IMAD R167, R22, R155, RZ ;  /* 0x0000009b16a77224 */ /* 0x000fce00078e02ff */
.L_x_85:
[----:B------:R-:W-:Y:S05]  /*2e30*/  BSYNC B1 ;  /* 0x0000000000017941 */ /* 0x000fea0003800000 */
.L_x_84:
[----:B--2---:R-:W-:Y:S01]  /*2e40*/  @!P3 IMAD R91, R112, R154, R167 ;  /* 0x0000009a705bb224 */ /* 0x004fe200078e02a7 */
[----:B------:R-:W-:Y:S04]  /*2e50*/  BSSY B1, `(.L_x_86) ;  /* 0x0000006000017945 */ /* 0x000fe80003800000 */
[----:B------:R2:W-:Y:S01]  /*2e60*/  @!P3 STG.E.U8 desc[UR36][R158.64+0x30], R91 ;  /* 0x0000305b9e00b986 */ /* 0x0005e2000c101124 */
[----:B------:R-:W-:Y:S05]  /*2e70*/  @P4 BRA `(.L_x_87) ;  /* 0x00000000000c4947 */ /* 0x000fea0003800000 */
[----:B------:R-:W5:Y:S02]  /*2e80*/  LDG.E.U8 R156, desc[UR36][R162.64+0x31] ;  /* 0x00003124a29c7981 */ /* 0x000f64000c1e1100 */
[----:B-----5:R-:W-:-:S05]  /*2e90*/  PRMT R22, R156, 0x8880, RZ ;  /* 0x000088809c167816 */ /* 0x020fca00000000ff */
[----:B------:R-:W-:-:S07]  /*2ea0*/  IMAD R167, R22, R155, RZ ;  /* 0x0000009b16a77224 */ /* 0x000fce00078e02ff */
.L_x_87:
[----:B------:R-:W-:Y:S05]  /*2eb0*/  BSYNC B1 ;  /* 0x0000000000017941 */ /* 0x000fea0003800000 */
.L_x_86:
        /* <DEDUP_REMOVED lines=10> */
.L_x_89:
[----:B------:R-:W-:Y:S05]  /*2f60*/  BSYNC B1 ;  /* 0x0000000000017941 */ /* 0x000fea0003800000 */
.L_x_88:
[----:B--2---:R-:W-:Y:S01]  /*2f70*/  @!P2 IMAD R91, R114, R154, R167 ;  /* 0x0000009a725ba224 */ /* 0x004fe200078e02a7 */
[----:B------:R-:W-:Y:S04]  /*2f80*/  BSSY B1, `(.L_x_90) ;  /* 0x0000006000017945 */ /* 0x000fe80003800000 */
[----:B------:R2:W-:Y:S01]  /*2f90*/  @!P2 STG.E.U8 desc[UR36][R12.64+0x30], R91 ;  /* 0x0000305b0c00a986 */ /* 0x0005e2000c101124 */
[----:B------:R-:W-:Y:S05]  /*2fa0*/  @P3 BRA `(.L_x_91) ;  /* 0x00000000000c3947 */ /* 0x000fea0003800000 */
[----:B------:R-:W5:Y:S02]  /*2fb0*/  LDG.E.U8 R156, desc[UR36][R88.64+0x31] ;  /* 0x00003124589c7981 */ /* 0x000f64000c1e1100 */
[----:B-----5:R-:W-:-:S05]  /*2fc0*/  PRMT R22, R156, 0x8880, RZ ;  /* 0x000088809c167816 */ /* 0x020fca00000000ff */
[----:B------:R-:W-:-:S07]  /*2fd0*/  IMAD R167, R22, R155, RZ ;  /* 0x0000009b16a77224 */ /* 0x000fce00078e02ff */
.L_x_91:
[----:B------:R-:W-:Y:S05]  /*2fe0*/  BSYNC B1 ;  /* 0x0000000000017941 */ /* 0x000fea0003800000 */
.L_x_90:
[----:B------:R-:W-:Y:S01]  /*2ff0*/  @!P3 IMAD R115, R115, R154, R167 ;  /* 0x0000009a7373b224 */ /* 0x000fe200078e02a7 */
[----:B------:R-:W-:Y:S04]  /*3000*/  BSSY B1, `(.L_x_92) ;  /* 0x0000006000017945 */ /* 0x000fe80003800000 */
[----:B------:R0:W-:Y:S01]  /*3010*/  @!P3 STG.E.U8 desc[UR36][R12.64+0x31], R115 ;  /* 0x000031730c00b986 */ /* 0x0001e2000c101124 */
[----:B------:R-:W-:Y:S05]  /*3020*/  @P4 BRA `(.L_x_93) ;  /* 0x00000000000c4947 */ /* 0x000fea0003800000 */
[----:B------:R-:W5:Y:S02]  /*3030*/  LDG.E.U8 R156, desc[UR36][R162.64+0x38] ;  /* 0x00003824a29c7981 */ /* 0x000f64000c1e1100 */
[----:B-----5:R-:W-:-:S05]  /*3040*/  PRMT R22, R156, 0x8880, RZ ;  /* 0x000088809c167816 */ /* 0x020fca00000000ff */
[----:B------:R-:W-:-:S07]  /*3050*/  IMAD R167, R22, R155, RZ ;  /* 0x0000009b16a77224 */ /* 0x000fce00078e02ff */
.L_x_93:
[----:B------:R-:W-:Y:S05]  /*3060*/  BSYNC B1 ;  /* 0x0000000000017941 */ /* 0x000fea0003800000 */
.L_x_92:
        /* <DEDUP_REMOVED lines=10> */
.L_x_95:
[----:B------:R-:W-:Y:S05]  /*3110*/  BSYNC B1 ;  /* 0x0000000000017941 */ /* 0x000fea0003800000 */
.L_x_94:
[----:B------:R-:W-:Y:S01]  /*3120*/  @!P2 IMAD R117, R117, R154, R167 ;  /* 0x0000009a7575a224 */ /* 0x000fe200078e02a7 */
[----:B------:R-:W-:Y:S04]  /*3130*/  BSSY B1, `(.L_x_96) ;  /* 0x0000006000017945 */ /* 0x000fe80003800000 */
[----:B------:R0:W-:Y:S01]  /*3140*/  @!P2 STG.E.U8 desc[UR36][R158.64+0x39], R117 ;  /* 0x000039759e00a986 */ /* 0x0001e2000c101124 */
[----:B------:R-:W-:Y:S05]  /*3150*/  @P3 BRA `(.L_x_97) ;  /* 0x00000000000c3947 */ /* 0x000fea0003800000 */
[----:B------:R-:W5:Y:S02]  /*3160*/  LDG.E.U8 R156, desc[UR36][R88.64+0x38] ;  /* 0x00003824589c7981 */ /* 0x000f64000c1e1100 */
[----:B-----5:R-:W-:-:S05]  /*3170*/  PRMT R22, R156, 0x8880, RZ ;  /* 0x000088809c167816 */ /* 0x020fca00000000ff */
[----:B------:R-:W-:-:S07]  /*3180*/  IMAD R167, R22, R155, RZ ;  /* 0x0000009b16a77224 */ /* 0x000fce00078e02ff */
.L_x_97:
[----:B------:R-:W-:Y:S05]  /*3190*/  BSYNC B1 ;  /* 0x0000000000017941 */ /* 0x000fea0003800000 */
.L_x_96:
[----:B--2---:R-:W-:Y:S01]  /*31a0*/  @!P3 IMAD R91, R118, R154, R167 ;  /* 0x0000009a765bb224 */ /* 0x004fe200078e02a7 */
[----:B------:R-:W-:Y:S04]  /*31b0*/  BSSY B1, `(.L_x_98) ;  /* 0x0000006000017945 */ /* 0x000fe80003800000 */
[----:B------:R2:W-:Y:S01]  /*31c0*/  @!P3 STG.E.U8 desc[UR36][R12.64+0x38], R91 ;  /* 0x0000385b0c00b986 */ /* 0x0005e2000c101124 */
[----:B------:R-:W-:Y:S05]  /*31d0*/  @P4 BRA `(.L_x_99) ;  /* 0x00000000000c4947 */ /* 0x000fea0003800000 */
[----:B------:R-:W5:Y:S02]  /*31e0*/  LDG.E.U8 R156, desc[UR36][R88.64+0x39] ;  /* 0x00003924589c7981 */ /* 0x000f64000c1e1100 */
[----:B-----5:R-:W-:-:S05]  /*31f0*/  PRMT R22, R156, 0x8880, RZ ;  /* 0x000088809c167816 */ /* 0x020fca00000000ff */
[----:B------:R-:W-:-:S07]  /*3200*/  IMAD R167, R22, R155, RZ ;  /* 0x0000009b16a77224 */ /* 0x000fce00078e02ff */
.L_x_99:
[----:B------:R-:W-:Y:S05]  /*3210*/  BSYNC B1 ;  /* 0x0000000000017941 */ /* 0x000fea0003800000 */
.L_x_98:
        /* <DEDUP_REMOVED lines=10> */
.L_x_101:
[----:B------:R-:W-:Y:S05]  /*32c0*/  BSYNC B1 ;  /* 0x0000000000017941 */ /* 0x000fea0003800000 */
.L_x_100:
[----:B--2---:R-:W-:Y:S01]  /*32d0*/  @!P2 IMAD R91, R120, R154, R167 ;  /* 0x0000009a785ba224 */ /* 0x004fe200078e02a7 */
[----:B------:R-:W-:Y:S04]  /*32e0*/  BSSY B1, `(.L_x_102) ;  /* 0x0000006000017945 */ /* 0x000fe80003800000 */
[----:B------:R2:W-:Y:S01]  /*32f0*/  @!P2 STG.E.U8 desc[UR36][R158.64+0x40], R91 ;  /* 0x0000405b9e00a986 */ /* 0x0005e2000c101124 */
[----:B------:R-:W-:Y:S05]  /*3300*/  @P3 BRA `(.L_x_103) ;  /* 0x00000000000c3947 */ /* 0x000fea0003800000 */
[----:B------:R-:W5:Y:S02]  /*3310*/  LDG.E.U8 R156, desc[UR36][R162.64+0x41] ;  /* 0x00004124a29c7981 */ /* 0x000f64000c1e1100 */
[----:B-----5:R-:W-:-:S05]  /*3320*/  PRMT R22, R156, 0x8880, RZ ;  /* 0x000088809c167816 */ /* 0x020fca00000000ff */
[----:B------:R-:W-:-:S07]  /*3330*/  IMAD R167, R22, R155, RZ ;  /* 0x0000009b16a77224 */ /* 0x000fce00078e02ff */
.L_x_103:
[----:B------:R-:W-:Y:S05]  /*3340*/  BSYNC B1 ;  /* 0x0000000000017941 */ /* 0x000fea0003800000 */
.L_x_102:
[----:B------:R-:W-:Y:S01]  /*3350*/  @!P3 IMAD R121, R121, R154, R167 ;  /* 0x0000009a7979b224 */ /* 0x000fe200078e02a7 */
[----:B------:R-:W-:Y:S04]  /*3360*/  BSSY B1, `(.L_x_104) ;  /* 0x0000006000017945 */ /* 0x000fe80003800000 */
[----:B------:R0:W-:Y:S01]  /*3370*/  @!P3 STG.E.U8 desc[UR36][R158.64+0x41], R121 ;  /* 0x000041799e00b986 */ /* 0x0001e2000c101124 */
[----:B------:R-:W-:Y:S05]  /*3380*/  @P4 BRA `(.L_x_105) ;  /* 0x00000000000c4947 */ /* 0x000fea0003800000 */
[----:B------:R-:W5:Y:S02]  /*3390*/  LDG.E.U8 R156, desc[UR36][R88.64+0x40] ;  /* 0x00004024589c7981 */ /* 0x000f64000c1e1100 */
[----:B-----5:R-:W-:-:S05]  /*33a0*/  PRMT R22, R156, 0x8880, RZ ;  /* 0x000088809c167816 */ /* 0x020fca00000000ff */
[----:B------:R-:W-:-:S07]  /*33b0*/  IMAD R167, R22, R155, RZ ;  /* 0x0000009b16a77224 */ /* 0x000fce00078e02ff */
.L_x_105:
[----:B------:R-:W-:Y:S05]  /*33c0*/  BSYNC B1 ;  /* 0x0000000000017941 */ /* 0x000fea0003800000 */
.L_x_104:
        /* <DEDUP_REMOVED lines=10> */
.L_x_107:
[----:B------:R-:W-:Y:S05]  /*3470*/  BSYNC B1 ;  /* 0x0000000000017941 */ /* 0x000fea0003800000 */
.L_x_106:
[----:B------:R-:W-:Y:S01]  /*3480*/  @!P2 IMAD R123, R123, R154, R167 ;  /* 0x0000009a7b7ba224 */ /* 0x000fe200078e02a7 */
[----:B------:R-:W-:Y:S04]  /*3490*/  BSSY B1, `(.L_x_108) ;  /* 0x0000006000017945 */ /* 0x000fe80003800000 */
[----:B------:R0:W-:Y:S01]  /*34a0*/  @!P2 STG.E.U8 desc[UR36][R12.64+0x41], R123 ;  /* 0x0000417b0c00a986 */ /* 0x0001e2000c101124 */
[----:B------:R-:W-:Y:S05]  /*34b0*/  @P3 BRA `(.L_x_109) ;  /* 0x00000000000c3947 */ /* 0x000fea0003800000 */
[----:B------:R-:W5:Y:S02]  /*34c0*/  LDG.E.U8 R156, desc[UR36][R162.64+0x48] ;  /* 0x00004824a29c7981 */ /* 0x000f64000c1e1100 */
[----:B-----5:R-:W-:-:S05]  /*34d0*/  PRMT R22, R156, 0x8880, RZ ;  /* 0x000088809c167816 */ /* 0x020fca00000000ff */
[----:B------:R-:W-:-:S07]  /*34e0*/  IMAD R167, R22, R155, RZ ;  /* 0x0000009b16a77224 */ /* 0x000fce00078e02ff */
.L_x_109:
[----:B------:R-:W-:Y:S05]  /*34f0*/  BSYNC B1 ;  /* 0x0000000000017941 */ /* 0x000fea0003800000 */
.L_x_108:
[----:B--2---:R-:W-:Y:S01]  /*3500*/  @!P3 IMAD R91, R124, R154, R167 ;  /* 0x0000009a7c5bb224 */ /* 0x004fe200078e02a7 */
[----:B------:R-:W-:Y:S04]  /*3510*/  BSSY B1, `(.L_x_110) ;  /* 0x0000006000017945 */ /* 0x000fe80003800000 */
[----:B------:R2:W-:Y:S01]  /*3520*/  @!P3 STG.E.U8 desc[UR36][R158.64+0x48], R91 ;  /* 0x0000485b9e00b986 */ /* 0x0005e2000c101124 */
[----:B------:R-:W-:Y:S05]  /*3530*/  @P4 BRA `(.L_x_111) ;  /* 0x00000000000c4947 */ /* 0x000fea0003800000 */
[----:B------:R-:W5:Y:S02]  /*3540*/  LDG.E.U8 R156, desc[UR36][R162.64+0x49] ;  /* 0x00004924a29c7981 */ /* 0x000f64000c1e1100 */
[----:B-----5:R-:W-:-:S05]  /*3550*/  PRMT R22, R156, 0x8880, RZ ;  /* 0x000088809c167816 */ /* 0x020fca00000000ff */
[----:B------:R-:W-:-:S07]  /*3560*/  IMAD R167, R22, R155, RZ ;  /* 0x0000009b16a77224 */ /* 0x000fce00078e02ff */
.L_x_111:
[----:B------:R-:W-:Y:S05]  /*3570*/  BSYNC B1 ;  /* 0x0000000000017941 */ /* 0x000fea0003800000 */
.L_x_110:
        /* <DEDUP_REMOVED lines=10> */
.L_x_113:
[----:B------:R-:W-:Y:S05]  /*3620*/  BSYNC B1 ;  /* 0x0000000000017941 */ /* 0x000fea0003800000 */
.L_x_112:
[----:B--2---:R-:W-:Y:S01]  /*3630*/  @!P2 IMAD R91, R126, R154, R167 ;  /* 0x0000009a7e5ba224 */ /* 0x004fe200078e02a7 */
[----:B------:R-:W-:Y:S04]  /*3640*/  BSSY B1, `(.L_x_114) ;  /* 0x0000006000017945 */ /* 0x000fe80003800000 */
[----:B------:R2:W-:Y:S01]  /*3650*/  @!P2 STG.E.U8 desc[UR36][R12.64+0x48], R91 ;  /* 0x0000485b0c00a986 */ /* 0x0005e2000c101124 */
[----:B------:R-:W-:Y:S05]  /*3660*/  @P3 BRA `(.L_x_115) ;  /* 0x00000000000c3947 */ /* 0x000fea0003800000 */
[----:B------:R-:W5:Y:S02]  /*3670*/  LDG.E.U8 R156, desc[UR36][R88.64+0x49] ;  /* 0x00004924589c7981 */ /* 0x000f64000c1e1100 */
[----:B-----5:R-:W-:-:S05]  /*3680*/  PRMT R22, R156, 0x8880, RZ ;  /* 0x000088809c167816 */ /* 0x020fca00000000ff */
[----:B------:R-:W-:-:S07]  /*3690*/  IMAD R167, R22, R155, RZ ;  /* 0x0000009b16a77224 */ /* 0x000fce00078e02ff */
.L_x_115:
[----:B------:R-:W-:Y:S05]  /*36a0*/  BSYNC B1 ;  /* 0x0000000000017941 */ /* 0x000fea0003800000 */
.L_x_114:
[----:B------:R-:W-:Y:S01]  /*36b0*/  @!P3 IMAD R127, R127, R154, R167 ;  /* 0x0000009a7f7fb224 */ /* 0x000fe200078e02a7 */
[----:B------:R-:W-:Y:S04]  /*36c0*/  BSSY B1, `(.L_x_116) ;  /* 0x0000006000017945 */ /* 0x000fe80003800000 */
[----:B------:R0:W-:Y:S01]  /*36d0*/  @!P3 STG.E.U8 desc[UR36][R12.64+0x49], R127 ;  /* 0x0000497f0c00b986 */ /* 0x0001e2000c101124 */
[----:B------:R-:W-:Y:S05]  /*36e0*/  @P4 BRA `(.L_x_117) ;  /* 0x00000000000c4947 */ /* 0x000fea0003800000 */
[----:B------:R-:W5:Y:S02]  /*36f0*/  LDG.E.U8 R156, desc[UR36][R162.64+0x50] ;  /* 0x00005024a29c7981 */ /* 0x000f64000c1e1100 */
[----:B-----5:R-:W-:-:S05]  /*3700*/  PRMT R22, R156, 0x8880, RZ ;  /* 0x000088809c167816 */ /* 0x020fca00000000ff */
[----:B------:R-:W-:-:S07]  /*3710*/  IMAD R167, R22, R155, RZ ;  /* 0x0000009b16a77224 */ /* 0x000fce00078e02ff */
.L_x_117:
[----:B------:R-:W-:Y:S05]  /*3720*/  BSYNC B1 ;  /* 0x0000000000017941 */ /* 0x000fea0003800000 */
.L_x_116:
        /* <DEDUP_REMOVED lines=10> */
.L_x_119:
[----:B------:R-:W-:Y:S05]  /*37d0*/  BSYNC B1 ;  /* 0x0000000000017941 */ /* 0x000fea0003800000 */
.L_x_118:
[----:B------:R-:W-:Y:S01]  /*37e0*/  @!P2 IMAD R129, R129, R154, R167 ;  /* 0x0000009a8181a224 */ /* 0x000fe200078e02a7 */
[----:B------:R-:W-:Y:S04]  /*37f0*/  BSSY B1, `(.L_x_120) ;  /* 0x0000006000017945 */ /* 0x000fe80003800000 */
[----:B------:R0:W-:Y:S01]  /*3800*/  @!P2 STG.E.U8 desc[UR36][R158.64+0x51], R129 ;  /* 0x000051819e00a986 */ /* 0x0001e2000c101124 */
[----:B------:R-:W-:Y:S05]  /*3810*/  @P3 BRA `(.L_x_121) ;  /* 0x00000000000c3947 */ /* 0x000fea0003800000 */
[----:B------:R-:W5:Y:S02]  /*3820*/  LDG.E.U8 R156, desc[UR36][R88.64+0x50] ;  /* 0x00005024589c7981 */ /* 0x000f64000c1e1100 */
[----:B-----5:R-:W-:-:S05]  /*3830*/  PRMT R22, R156, 0x8880, RZ ;  /* 0x000088809c167816 */ /* 0x020fca00000000ff */
[----:B------:R-:W-:-:S07]  /*3840*/  IMAD R167, R22, R155, RZ ;  /* 0x0000009b16a77224 */ /* 0x000fce00078e02ff */
.L_x_121:
[----:B------:R-:W-:Y:S05]  /*3850*/  BSYNC B1 ;  /* 0x0000000000017941 */ /* 0x000fea0003800000 */
.L_x_120:
[----:B--2---:R-:W-:Y:S01]  /*3860*/  @!P3 IMAD R91, R130, R154, R167 ;  /* 0x0000009a825bb224 */ /* 0x004fe200078e02a7 */
[----:B------:R-:W-:Y:S04]  /*3870*/  BSSY B1, `(.L_x_122) ;  /* 0x0000006000017945 */ /* 0x000fe80003800000 */
[----:B------:R2:W-:Y:S01]  /*3880*/  @!P3 STG.E.U8 desc[UR36][R12.64+0x50], R91 ;  /* 0x0000505b0c00b986 */ /* 0x0005e2000c101124 */
[----:B------:R-:W-:Y:S05]  /*3890*/  @P4 BRA `(.L_x_123) ;  /* 0x00000000000c4947 */ /* 0x000fea0003800000 */
[----:B------:R-:W5:Y:S02]  /*38a0*/  LDG.E.U8 R156, desc[UR36][R88.64+0x51] ;  /* 0x00005124589c7981 */ /* 0x000f64000c1e1100 */
[----:B-----5:R-:W-:-:S05]  /*38b0*/  PRMT R22, R156, 0x8880, RZ ;  /* 0x000088809c167816 */ /* 0x020fca00000000ff */
[----:B------:R-:W-:-:S07]  /*38c0*/  IMAD R167, R22, R155, RZ ;  /* 0x0000009b16a77224 */ /* 0x000fce00078e02ff */
.L_x_123:
[----:B------:R-:W-:Y:S05]  /*38d0*/  BSYNC B1 ;  /* 0x0000000000017941 */ /* 0x000fea0003800000 */
.L_x_122:
        /* <DEDUP_REMOVED lines=10> */
.L_x_125:
[----:B------:R-:W-:Y:S05]  /*3980*/  BSYNC B1 ;  /* 0x0000000000017941 */ /* 0x000fea0003800000 */
.L_x_124:
[----:B--2---:R-:W-:Y:S01]  /*3990*/  @!P2 IMAD R91, R132, R154, R167 ;  /* 0x0000009a845ba224 */ /* 0x004fe200078e02a7 */
[----:B------:R-:W-:Y:S04]  /*39a0*/  BSSY B1, `(.L_x_126) ;  /* 0x0000006000017945 */ /* 0x000fe80003800000 */
[----:B------:R2:W-:Y:S01]  /*39b0*/  @!P2 STG.E.U8 desc[UR36][R158.64+0x58], R91 ;  /* 0x0000585b9e00a986 */ /* 0x0005e2000c101124 */
[----:B------:R-:W-:Y:S05]  /*39c0*/  @P3 BRA `(.L_x_127) ;  /* 0x00000000000c3947 */ /* 0x000fea0003800000 */
[----:B------:R-:W5:Y:S02]  /*39d0*/  LDG.E.U8 R156, desc[UR36][R162.64+0x59] ;  /* 0x00005924a29c7981 */ /* 0x000f64000c1e1100 */
[----:B-----5:R-:W-:-:S05]  /*39e0*/  PRMT R22, R156, 0x8880, RZ ;  /* 0x000088809c167816 */ /* 0x020fca00000000ff */
[----:B------:R-:W-:-:S07]  /*39f0*/  IMAD R167, R22, R155, RZ ;  /* 0x0000009b16a77224 */ /* 0x000fce00078e02ff */
.L_x_127:
[----:B------:R-:W-:Y:S05]  /*3a00*/  BSYNC B1 ;  /* 0x0000000000017941 */ /* 0x000fea0003800000 */
.L_x_126:
[----:B------:R-:W-:Y:S01]  /*3a10*/  @!P3 IMAD R133, R133, R154, R167 ;  /* 0x0000009a8585b224 */ /* 0x000fe200078e02a7 */
[----:B------:R-:W-:Y:S04]  /*3a20*/  BSSY B1, `(.L_x_128) ;  /* 0x0000006000017945 */ /* 0x000fe80003800000 */
[----:B------:R0:W-:Y:S01]  /*3a30*/  @!P3 STG.E.U8 desc[UR36][R158.64+0x59], R133 ;  /* 0x000059859e00b986 */ /* 0x0001e2000c101124 */
[----:B------:R-:W-:Y:S05]  /*3a40*/  @P4 BRA `(.L_x_129) ;  /* 0x00000000000c4947 */ /* 0x000fea0003800000 */
[----:B------:R-:W5:Y:S02]  /*3a50*/  LDG.E.U8 R156, desc[UR36][R88.64+0x58] ;  /* 0x00005824589c7981 */ /* 0x000f64000c1e1100 */
[----:B-----5:R-:W-:-:S05]  /*3a60*/  PRMT R22, R156, 0x8880, RZ ;  /* 0x000088809c167816 */ /* 0x020fca00000000ff */
[----:B------:R-:W-:-:S07]  /*3a70*/  IMAD R167, R22, R155, RZ ;  /* 0x0000009b16a77224 */ /* 0x000fce00078e02ff */
.L_x_129:
[----:B------:R-:W-:Y:S05]  /*3a80*/  BSYNC B1 ;  /* 0x0000000000017941 */ /* 0x000fea0003800000 */
.L_x_128:
        /* <DEDUP_REMOVED lines=10> */
.L_x_131:
[----:B------:R-:W-:Y:S05]  /*3b30*/  BSYNC B1 ;  /* 0x0000000000017941 */ /* 0x000fea0003800000 */
.L_x_130:
[----:B------:R-:W-:Y:S01]  /*3b40*/  @!P2 IMAD R135, R135, R154, R167 ;  /* 0x0000009a8787a224 */ /* 0x000fe200078e02a7 */
[----:B------:R-:W-:Y:S04]  /*3b50*/  BSSY B1, `(.L_x_132) ;  /* 0x0000006000017945 */ /* 0x000fe80003800000 */
[----:B------:R0:W-:Y:S01]  /*3b60*/  @!P2 STG.E.U8 desc[UR36][R12.64+0x59], R135 ;  /* 0x000059870c00a986 */ /* 0x0001e2000c101124 */
[----:B------:R-:W-:Y:S05]  /*3b70*/  @P3 BRA `(.L_x_133) ;  /* 0x00000000000c3947 */ /* 0x000fea0003800000 */
[----:B------:R-:W5:Y:S02]  /*3b80*/  LDG.E.U8 R156, desc[UR36][R162.64+0x60] ;  /* 0x00006024a29c7981 */ /* 0x000f64000c1e1100 */
[----:B-----5:R-:W-:-:S05]  /*3b90*/  PRMT R22, R156, 0x8880, RZ ;  /* 0x000088809c167816 */ /* 0x020fca00000000ff */
[----:B------:R-:W-:-:S07]  /*3ba0*/  IMAD R167, R22, R155, RZ ;  /* 0x0000009b16a77224 */ /* 0x000fce00078e02ff */
.L_x_133:
[----:B------:R-:W-:Y:S05]  /*3bb0*/  BSYNC B1 ;  /* 0x0000000000017941 */ /* 0x000fea0003800000 */
.L_x_132:
[----:B--2---:R-:W-:Y:S01]  /*3bc0*/  @!P3 IMAD R91, R136, R154, R167 ;  /* 0x0000009a885bb224 */ /* 0x004fe200078e02a7 */
[----:B------:R-:W-:Y:S04]  /*3bd0*/  BSSY B1, `(.L_x_134) ;  /* 0x0000006000017945 */ /* 0x000fe80003800000 */
[----:B------:R2:W-:Y:S01]  /*3be0*/  @!P3 STG.E.U8 desc[UR36][R158.64+0x60], R91 ;  /* 0x0000605b9e00b986 */ /* 0x0005e2000c101124 */
[----:B------:R-:W-:Y:S05]  /*3bf0*/  @P4 BRA `(.L_x_135) ;  /* 0x00000000000c4947 */ /* 0x000fea0003800000 */
[----:B------:R-:W5:Y:S02]  /*3c00*/  LDG.E.U8 R156, desc[UR36][R162.64+0x61] ;  /* 0x00006124a29c7981 */ /* 0x000f64000c1e1100 */
[----:B-----5:R-:W-:-:S05]  /*3c10*/  PRMT R22, R156, 0x8880, RZ ;  /* 0x000088809c167816 */ /* 0x020fca00000000ff */
[----:B------:R-:W-:-:S07]  /*3c20*/  IMAD R167, R22, R155, RZ ;  /* 0x0000009b16a77224 */ /* 0x000fce00078e02ff */
.L_x_135:
[----:B------:R-:W-:Y:S05]  /*3c30*/  BSYNC B1 ;  /* 0x0000000000017941 */ /* 0x000fea0003800000 */
.L_x_134:
        /* <DEDUP_REMOVED lines=10> */
.L_x_137:
[----:B------:R-:W-:Y:S05]  /*3ce0*/  BSYNC B1 ;  /* 0x0000000000017941 */ /* 0x000fea0003800000 */
.L_x_136:
[----:B--2---:R-:W-:Y:S01]  /*3cf0*/  @!P2 IMAD R91, R138, R154, R167 ;  /* 0x0000009a8a5ba224 */ /* 0x004fe200078e02a7 */
[----:B------:R-:W-:Y:S04]  /*3d00*/  BSSY B1, `(.L_x_138) ;  /* 0x0000006000017945 */ /* 0x000fe80003800000 */
[----:B------:R2:W-:Y:S01]  /*3d10*/  @!P2 STG.E.U8 desc[UR36][R12.64+0x60], R91 ;  /* 0x0000605b0c00a986 */ /* 0x0005e2000c101124 */
[----:B------:R-:W-:Y:S05]  /*3d20*/  @P3 BRA `(.L_x_139) ;  /* 0x00000000000c3947 */ /* 0x000fea0003800000 */
[----:B------:R-:W5:Y:S02]  /*3d30*/  LDG.E.U8 R156, desc[UR36][R88.64+0x61] ;  /* 0x00006124589c7981 */ /* 0x000f64000c1e1100 */
[----:B-----5:R-:W-:-:S05]  /*3d40*/  PRMT R22, R156, 0x8880, RZ ;  /* 0x000088809c167816 */ /* 0x020fca00000000ff */
[----:B------:R-:W-:-:S07]  /*3d50*/  IMAD R167, R22, R155, RZ ;  /* 0x0000009b16a77224 */ /* 0x000fce00078e02ff */
.L_x_139:
[----:B------:R-:W-:Y:S05]  /*3d60*/  BSYNC B1 ;  /* 0x0000000000017941 */ /* 0x000fea0003800000 */
.L_x_138:
[----:B------:R-:W-:Y:S01]  /*3d70*/  @!P3 IMAD R139, R139, R154, R167 ;  /* 0x0000009a8b8bb224 */ /* 0x000fe200078e02a7 */
[----:B------:R-:W-:Y:S04]  /*3d80*/  BSSY B1, `(.L_x_140) ;  /* 0x0000006000017945 */ /* 0x000fe80003800000 */
[----:B------:R0:W-:Y:S01]  /*3d90*/  @!P3 STG.E.U8 desc[UR36][R12.64+0x61], R139 ;  /* 0x0000618b0c00b986 */ /* 0x0001e2000c101124 */
[----:B------:R-:W-:Y:S05]  /*3da0*/  @P4 BRA `(.L_x_141) ;  /* 0x00000000000c4947 */ /* 0x000fea0003800000 */
[----:B------:R-:W5:Y:S02]  /*3db0*/  LDG.E.U8 R156, desc[UR36][R162.64+0x68] ;  /* 0x00006824a29c7981 */ /* 0x000f64000c1e1100 */
[----:B-----5:R-:W-:-:S05]  /*3dc0*/  PRMT R22, R156, 0x8880, RZ ;  /* 0x000088809c167816 */ /* 0x020fca00000000ff */
[----:B------:R-:W-:-:S07]  /*3dd0*/  IMAD R167, R22, R155, RZ ;  /* 0x0000009b16a77224 */ /* 0x000fce00078e02ff */
.L_x_141:
[----:B------:R-:W-:Y:S05]  /*3de0*/  BSYNC B1 ;  /* 0x0000000000017941 */ /* 0x000fea0003800000 */
.L_x_140:
        /* <DEDUP_REMOVED lines=10> */
.L_x_143:
[----:B------:R-:W-:Y:S05]  /*3e90*/  BSYNC B1 ;  /* 0x0000000000017941 */ /* 0x000fea0003800000 */
.L_x_142:
[----:B------:R-:W-:Y:S01]  /*3ea0*/  @!P2 IMAD R141, R141, R154, R167 ;  /* 0x0000009a8d8da224 */ /* 0x000fe200078e02a7 */
[----:B------:R-:W-:Y:S04]  /*3eb0*/  BSSY B1, `(.L_x_144) ;  /* 0x0000006000017945 */ /* 0x000fe80003800000 */
[----:B------:R0:W-:Y:S01]  /*3ec0*/  @!P2 STG.E.U8 desc[UR36][R158.64+0x69], R141 ;  /* 0x0000698d9e00a986 */ /* 0x0001e2000c101124 */
[----:B------:R-:W-:Y:S05]  /*3ed0*/  @P3 BRA `(.L_x_145) ;  /* 0x00000000000c3947 */ /* 0x000fea0003800000 */
[----:B------:R-:W5:Y:S02]  /*3ee0*/  LDG.E.U8 R156, desc[UR36][R88.64+0x68] ;  /* 0x00006824589c7981 */ /* 0x000f64000c1e1100 */
[----:B-----5:R-:W-:-:S05]  /*3ef0*/  PRMT R22, R156, 0x8880, RZ ;  /* 0x000088809c167816 */ /* 0x020fca00000000ff */
[----:B------:R-:W-:-:S07]  /*3f00*/  IMAD R167, R22, R155, RZ ;  /* 0x0000009b16a77224 */ /* 0x000fce00078e02ff */
.L_x_145:
[----:B------:R-:W-:Y:S05]  /*3f10*/  BSYNC B1 ;  /* 0x0000000000017941 */ /* 0x000fea0003800000 */
.L_x_144:
[----:B--2---:R-:W-:Y:S01]  /*3f20*/  @!P3 IMAD R91, R142, R154, R167 ;  /* 0x0000009a8e5bb224 */ /* 0x004fe200078e02a7 */
[----:B------:R-:W-:Y:S04]  /*3f30*/  BSSY B1, `(.L_x_146) ;  /* 0x0000006000017945 */ /* 0x000fe80003800000 */
[----:B------:R2:W-:Y:S01]  /*3f40*/  @!P3 STG.E.U8 desc[UR36][R12.64+0x68], R91 ;  /* 0x0000685b0c00b986 */ /* 0x0005e2000c101124 */
[----:B------:R-:W-:Y:S05]  /*3f50*/  @P4 BRA `(.L_x_147) ;  /* 0x00000000000c4947 */ /* 0x000fea0003800000 */
[----:B------:R-:W5:Y:S02]  /*3f60*/  LDG.E.U8 R156, desc[UR36][R88.64+0x69] ;  /* 0x00006924589c7981 */ /* 0x000f64000c1e1100 */
[----:B-----5:R-:W-:-:S05]  /*3f70*/  PRMT R22, R156, 0x8880, RZ ;  /* 0x000088809c167816 */ /* 0x020fca00000000ff */
[----:B------:R-:W-:-:S07]  /*3f80*/  IMAD R167, R22, R155, RZ ;  /* 0x0000009b16a77224 */ /* 0x000fce00078e02ff */
.L_x_147:
[----:B------:R-:W-:Y:S05]  /*3f90*/  BSYNC B1 ;  /* 0x0000000000017941 */ /* 0x000fea0003800000 */
.L_x_146:
        /* <DEDUP_REMOVED lines=10> */
.L_x_149:
[----:B------:R-:W-:Y:S05]  /*4040*/  BSYNC B1 ;  /* 0x0000000000017941 */ /* 0x000fea0003800000 */
.L_x_148:
[----:B--2---:R-:W-:Y:S01]  /*4050*/  @!P2 IMAD R91, R144, R154, R167 ;  /* 0x0000009a905ba224 */ /* 0x004fe200078e02a7 */
[----:B------:R-:W-:Y:S04]  /*4060*/  BSSY B1, `(.L_x_150) ;  /* 0x0000006000017945 */ /* 0x000fe80003800000 */
[----:B------:R2:W-:Y:S01]  /*4070*/  @!P2 STG.E.U8 desc[UR36][R158.64+0x70], R91 ;  /* 0x0000705b9e00a986 */ /* 0x0005e2000c101124 */
[----:B------:R-:W-:Y:S05]  /*4080*/  @P3 BRA `(.L_x_151) ;  /* 0x00000000000c3947 */ /* 0x000fea0003800000 */
[----:B------:R-:W5:Y:S02]  /*4090*/  LDG.E.U8 R156, desc[UR36][R162.64+0x71] ;  /* 0x00007124a29c7981 */ /* 0x000f64000c1e1100 */
[----:B-----5:R-:W-:-:S05]  /*40a0*/  PRMT R22, R156, 0x8880, RZ ;  /* 0x000088809c167816 */ /* 0x020fca00000000ff */
[----:B------:R-:W-:-:S07]  /*40b0*/  IMAD R167, R22, R155, RZ ;  /* 0x0000009b16a77224 */ /* 0x000fce00078e02ff */
.L_x_151:
[----:B------:R-:W-:Y:S05]  /*40c0*/  BSYNC B1 ;  /* 0x0000000000017941 */ /* 0x000fea0003800000 */
.L_x_150:
[----:B------:R-:W-:Y:S01]  /*40d0*/  @!P3 IMAD R145, R145, R154, R167 ;  /* 0x0000009a9191b224 */ /* 0x000fe200078e02a7 */
[----:B------:R-:W-:Y:S04]  /*40e0*/  BSSY B1, `(.L_x_152) ;  /* 0x0000006000017945 */ /* 0x000fe80003800000 */
[----:B------:R0:W-:Y:S01]  /*40f0*/  @!P3 STG.E.U8 desc[UR36][R158.64+0x71], R145 ;  /* 0x000071919e00b986 */ /* 0x0001e2000c101124 */
[----:B------:R-:W-:Y:S05]  /*4100*/  @P4 BRA `(.L_x_153) ;  /* 0x00000000000c4947 */ /* 0x000fea0003800000 */
[----:B------:R-:W5:Y:S02]  /*4110*/  LDG.E.U8 R156, desc[UR36][R88.64+0x70] ;  /* 0x00007024589c7981 */ /* 0x000f64000c1e1100 */
[----:B-----5:R-:W-:-:S05]  /*4120*/  PRMT R22, R156, 0x8880, RZ ;  /* 0x000088809c167816 */ /* 0x020fca00000000ff */
[----:B------:R-:W-:-:S07]  /*4130*/  IMAD R167, R22, R155, RZ ;  /* 0x0000009b16a77224 */ /* 0x000fce00078e02ff */
.L_x_153:
[----:B------:R-:W-:Y:S05]  /*4140*/  BSYNC B1 ;  /* 0x0000000000017941 */ /* 0x000fea0003800000 */
.L_x_152:
[----:B------:R-:W-:Y:S01]  /*4150*/  ISETP.LT.OR P2, PT, R164, 0x72, !P0 ;  /* 0x00000072a400780c */ /* 0x000fe20004741670 */
[----:B--2---:R-:W-:Y:S01]  /*4160*/  @!P4 IMAD R91, R146, R154, R167 ;  /* 0x0000009a925bc224 */ /* 0x004fe200078e02a7 */
[----:B------:R-:W-:Y:S01]  /*4170*/  BSSY B1, `(.L_x_154) ;  /* 0x0000009000017945 */ /* 0x000fe20003800000 */
[----:B------:R-:W-:-:S03]  /*4180*/  IADD3 R165, P3, R165, 0x80, RZ ;  /* 0x00000080a5a57810 */ /* 0x000fc60007f7e0ff */
[----:B------:R2:W-:Y:S01]  /*4190*/  @!P4 STG.E.U8 desc[UR36][R12.64+0x70], R91 ;  /* 0x0000705b0c00c986 */ /* 0x0005e2000c101124 */
[C---:B------:R-:W-:Y:S02]  /*41a0*/  ISETP.LT.OR P4, PT, R164.reuse, 0x79, !P1 ;  /* 0x00000079a400780c */ /* 0x040fe40004f81670 */
[----:B------:R-:W-:-:S04]  /*41b0*/  ISETP.LT.OR P1, PT, R164, 0x7a, !P1 ;  /* 0x0000007aa400780c */ /* 0x000fc80004f21670 */
[----:B------:R-:W-:Y:S09]  /*41c0*/  @P2 BRA `(.L_x_155) ;  /* 0x00000000000c2947 */ /* 0x000ff20003800000 */
[----:B------:R-:W5:Y:S02]  /*41d0*/  LDG.E.U8 R156, desc[UR36][R88.64+0x71] ;  /* 0x00007124589c7981 */ /* 0x000f64000c1e1100 */
[----:B-----5:R-:W-:-:S05]  /*41e0*/  PRMT R22, R156, 0x8880, RZ ;  /* 0x000088809c167816 */ /* 0x020fca00000000ff */
[----:B------:R-:W-:-:S07]  /*41f0*/  IMAD R167, R22, R155, RZ ;  /* 0x0000009b16a77224 */ /* 0x000fce00078e02ff */
.L_x_155:
[----:B------:R-:W-:Y:S05]  /*4200*/  BSYNC B1 ;  /* 0x0000000000017941 */ /* 0x000fea0003800000 */
.L_x_154:
[----:B------:R-:W-:Y:S01]  /*4210*/  @!P2 IMAD R147, R147, R154, R167 ;  /* 0x0000009a9393a224 */ /* 0x000fe200078e02a7 */
[----:B------:R-:W-:Y:S04]  /*4220*/  BSSY B1, `(.L_x_156) ;  /* 0x0000006000017945 */ /* 0x000fe80003800000 */
[----:B------:R0:W-:Y:S01]  /*4230*/  @!P2 STG.E.U8 desc[UR36][R12.64+0x71], R147 ;  /* 0x000071930c00a986 */ /* 0x0001e2000c101124 */
[----:B------:R-:W-:Y:S05]  /*4240*/  @P4 BRA `(.L_x_157) ;  /* 0x00000000000c4947 */ /* 0x000fea0003800000 */
[----:B------:R-:W5:Y:S02]  /*4250*/  LDG.E.U8 R156, desc[UR36][R162.64+0x78] ;  /* 0x00007824a29c7981 */ /* 0x000f64000c1e1100 */
[----:B-----5:R-:W-:-:S05]  /*4260*/  PRMT R22, R156, 0x8880, RZ ;  /* 0x000088809c167816 */ /* 0x020fca00000000ff */
[----:B------:R-:W-:-:S07]  /*4270*/  IMAD R167, R22, R155, RZ ;  /* 0x0000009b16a77224 */ /* 0x000fce00078e02ff */
.L_x_157:
[----:B------:R-:W-:Y:S05]  /*4280*/  BSYNC B1 ;  /* 0x0000000000017941 */ /* 0x000fea0003800000 */
.L_x_156:
[----:B--2---:R-:W-:Y:S01]  /*4290*/  @!P4 IMAD R91, R148, R154, R167 ;  /* 0x0000009a945bc224 */ /* 0x004fe200078e02a7 */
[----:B------:R-:W-:Y:S04]  /*42a0*/  BSSY B1, `(.L_x_158) ;  /* 0x0000006000017945 */ /* 0x000fe80003800000 */
[----:B------:R2:W-:Y:S01]  /*42b0*/  @!P4 STG.E.U8 desc[UR36][R158.64+0x78], R91 ;  /* 0x0000785b9e00c986 */ /* 0x0005e2000c101124 */
[----:B------:R-:W-:Y:S05]  /*42c0*/  @P1 BRA `(.L_x_159) ;  /* 0x00000000000c1947 */ /* 0x000fea0003800000 */
[----:B------:R-:W5:Y:S02]  /*42d0*/  LDG.E.U8 R156, desc[UR36][R162.64+0x79] ;  /* 0x00007924a29c7981 */ /* 0x000f64000c1e1100 */
[----:B-----5:R-:W-:-:S05]  /*42e0*/  PRMT R22, R156, 0x8880, RZ ;  /* 0x000088809c167816 */ /* 0x020fca00000000ff */
[----:B------:R-:W-:-:S07]  /*42f0*/  IMAD R167, R22, R155, RZ ;  /* 0x0000009b16a77224 */ /* 0x000fce00078e02ff */
.L_x_159:
[----:B------:R-:W-:Y:S05]  /*4300*/  BSYNC B1 ;  /* 0x0000000000017941 */ /* 0x000fea0003800000 */
.L_x_158:
[----:B------:R-:W-:Y:S01]  /*4310*/  IMAD.X R5, RZ, RZ, R5, P3 ;  /* 0x000000ffff057224 */ /* 0x000fe200018e0605 */
[C---:B------:R-:W-:Y:S01]  /*4320*/  ISETP.LT.OR P3, PT, R164.reuse, 0x79, !P0 ;  /* 0x00000079a400780c */ /* 0x040fe20004761670 */
[----:B------:R-:W-:Y:S01]  /*4330*/  @!P1 IMAD R149, R149, R154, R167 ;  /* 0x0000009a95959224 */ /* 0x000fe200078e02a7 */
[----:B------:R-:W-:Y:S01]  /*4340*/  ISETP.GE.AND P2, PT, R3, 0x81, PT ;  /* 0x000000810300780c */ /* 0x000fe20003f46270 */
[-C--:B--2---:R-:W-:Y:S01]  /*4350*/  IMAD.WIDE.U32 R90, R165, R14.reuse, R152 ;  /* 0x0000000ea55a7225 */ /* 0x084fe200078e0098 */
[----:B------:R-:W-:Y:S01]  /*4360*/  BSSY B1, `(.L_x_160) ;  /* 0x000000b000017945 */ /* 0x000fe20003800000 */
[C---:B------:R-:W-:Y:S01]  /*4370*/  ISETP.LT.OR P0, PT, R164.reuse, 0x7a, !P0 ;  /* 0x0000007aa400780c */ /* 0x040fe20004701670 */
[----:B------:R2:W-:Y:S01]  /*4380*/  @!P1 STG.E.U8 desc[UR36][R158.64+0x79], R149 ;  /* 0x000079959e009986 */ /* 0x0005e2000c101124 */
[----:B------:R-:W-:Y:S01]  /*4390*/  IMAD R22, R5, R14, RZ ;  /* 0x0000000e05167224 */ /* 0x000fe200078e02ff */
[----:B------:R-:W-:Y:S02]  /*43a0*/  ISETP.LT.OR P1, PT, R164, 0x1, !P2 ;  /* 0x00000001a400780c */ /* 0x000fe40005721670 */
[----:B------:R-:W-:Y:S01]  /*43b0*/  IADD3 R4, P4, R90, R10, RZ ;  /* 0x0000000a5a047210 */ /* 0x000fe20007f9e0ff */
[----:B---3--:R-:W-:-:S02]  /*43c0*/  IMAD R93, R165, R15, R22 ;  /* 0x0000000fa55d7224 */ /* 0x008fc400078e0216 */
[----:B------:R-:W-:Y:S10]  /*43d0*/  @P3 BRA `(.L_x_161) ;  /* 0x00000000000c3947 */ /* 0x000ff40003800000 */
[----:B------:R-:W3:Y:S02]  /*43e0*/  LDG.E.U8 R156, desc[UR36][R88.64+0x78] ;  /* 0x00007824589c7981 */ /* 0x000ee4000c1e1100 */
[----:B---3--:R-:W-:-:S05]  /*43f0*/  PRMT R22, R156, 0x8880, RZ ;  /* 0x000088809c167816 */ /* 0x008fca00000000ff */
[----:B------:R-:W-:-:S07]  /*4400*/  IMAD R167, R22, R155, RZ ;  /* 0x0000009b16a77224 */ /* 0x000fce00078e02ff */
.L_x_161:
[----:B------:R-:W-:Y:S05]  /*4410*/  BSYNC B1 ;  /* 0x0000000000017941 */ /* 0x000fea0003800000 */
.L_x_160:
[----:B------:R-:W-:Y:S01]  /*4420*/  @!P3 IMAD R15, R150, R154, R167 ;  /* 0x0000009a960fb224 */ /* 0x000fe200078e02a7 */
[----:B------:R-:W-:Y:S01]  /*4430*/  BSSY B1, `(.L_x_162) ;  /* 0x0000007000017945 */ /* 0x000fe20003800000 */
[----:B------:R-:W-:-:S03]  /*4440*/  IADD3.X R5, R11, R91, R93, P4, !PT ;  /* 0x0000005b0b057210 */ /* 0x000fc600027fe45d */
[----:B------:R3:W-:Y:S01]  /*4450*/  @!P3 STG.E.U8 desc[UR36][R12.64+0x78], R15 ;  /* 0x0000780f0c00b986 */ /* 0x0007e2000c101124 */
[----:B------:R-:W-:Y:S05]  /*4460*/  @P0 BRA `(.L_x_163) ;  /* 0x00000000000c0947 */ /* 0x000fea0003800000 */
[----:B------:R-:W5:Y:S02]  /*4470*/  LDG.E.U8 R156, desc[UR36][R88.64+0x79] ;  /* 0x00007924589c7981 */ /* 0x000f64000c1e1100 */
[----:B-----5:R-:W-:-:S05]  /*4480*/  PRMT R22, R156, 0x8880, RZ ;  /* 0x000088809c167816 */ /* 0x020fca00000000ff */
[----:B------:R-:W-:-:S07]  /*4490*/  IMAD R167, R22, R155, RZ ;  /* 0x0000009b16a77224 */ /* 0x000fce00078e02ff */
.L_x_163:
[----:B------:R-:W-:Y:S05]  /*44a0*/  BSYNC B1 ;  /* 0x0000000000017941 */ /* 0x000fea0003800000 */
.L_x_162:
[----:B------:R-:W-:Y:S01]  /*44b0*/  @!P0 IMAD R151, R151, R154, R167 ;  /* 0x0000009a97978224 */ /* 0x000fe200078e02a7 */
[----:B------:R-:W-:Y:S04]  /*44c0*/  BSSY B1, `(.L_x_164) ;  /* 0x0000006000017945 */ /* 0x000fe80003800000 */
[----:B------:R0:W-:Y:S01]  /*44d0*/  @!P0 STG.E.U8 desc[UR36][R12.64+0x79], R151 ;  /* 0x000079970c008986 */ /* 0x0001e2000c101124 */
[----:B------:R-:W-:Y:S05]  /*44e0*/  @P1 BRA `(.L_x_165) ;  /* 0x00000000000c1947 */ /* 0x000fea0003800000 */
[----:B------:R-:W0:Y:S02]  /*44f0*/  LDG.E.U8 R156, desc[UR36][R4.64] ;  /* 0x00000024049c7981 */ /* 0x000e24000c1e1100 */
[----:B01-34-:R-:W-:-:S05]  /*4500*/  PRMT R12, R156, 0x8880, RZ ;  /* 0x000088809c0c7816 */ /* 0x01bfca00000000ff */
[----:B------:R-:W-:-:S07]  /*4510*/  IMAD R167, R12, R155, RZ ;  /* 0x0000009b0ca77224 */ /* 0x000fce00078e02ff */
.L_x_165:
[----:B------:R-:W-:Y:S05]  /*4520*/  BSYNC B1 ;  /* 0x0000000000017941 */ /* 0x000fea0003800000 */
.L_x_164:
[----:B01-34-:R-:W-:Y:S01]  /*4530*/  @!P1 IMAD R13, R24, R154, R167 ;  /* 0x0000009a180d9224 */ /* 0x01bfe200078e02a7 */
[----:B------:R-:W-:Y:S01]  /*4540*/  BSSY B1, `(.L_x_166) ;  /* 0x000000b000017945 */ /* 0x000fe20003800000 */
[----:B------:R-:W-:Y:S01]  /*4550*/  IMAD.WIDE.U32 R14, R165, R14, R160 ;  /* 0x0000000ea50e7225 */ /* 0x000fe200078e00a0 */
[----:B------:R-:W-:Y:S02]  /*4560*/  ISETP.GE.AND P0, PT, R3, 0x89, PT ;  /* 0x000000890300780c */ /* 0x000fe40003f06270 */
[----:B------:R0:W-:Y:S01]  /*4570*/  @!P1 STG.E.U8 desc[UR36][R6.64], R13 ;  /* 0x0000000d06009986 */ /* 0x0001e2000c101124 */
[----:B------:R-:W-:Y:S02]  /*4580*/  ISETP.LT.OR P1, PT, R164, 0x2, !P2 ;  /* 0x00000002a400780c */ /* 0x000fe40005721670 */
[----:B------:R-:W-:Y:S01]  /*4590*/  IADD3 R10, P3, P4, R20, R10, R14 ;  /* 0x0000000a140a7210 */ /* 0x000fe20007c7e00e */
[----:B------:R-:W-:-:S10]  /*45a0*/  IMAD.IADD R14, R93, 0x1, R15 ;  /* 0x000000015d0e7824 */ /* 0x000fd400078e020f */
[----:B0-----:R-:W-:Y:S05]  /*45b0*/  @P1 BRA `(.L_x_167) ;  /* 0x00000000000c1947 */ /* 0x001fea0003800000 */
[----:B------:R-:W3:Y:S02]  /*45c0*/  LDG.E.U8 R156, desc[UR36][R4.64+0x1] ;  /* 0x00000124049c7981 */ /* 0x000ee4000c1e1100 */
[----:B---3--:R-:W-:-:S05]  /*45d0*/  PRMT R12, R156, 0x8880, RZ ;  /* 0x000088809c0c7816 */ /* 0x008fca00000000ff */
[----:B------:R-:W-:-:S07]  /*45e0*/  IMAD R167, R12, R155, RZ ;  /* 0x0000009b0ca77224 */ /* 0x000fce00078e02ff */
.L_x_167:
[----:B------:R-:W-:Y:S05]  /*45f0*/  BSYNC B1 ;  /* 0x0000000000017941 */ /* 0x000fea0003800000 */
.L_x_166:
[----:B------:R-:W-:Y:S01]  /*4600*/  IADD3.X R11, R153, R11, R14, P3, P4 ;  /* 0x0000000b990b7210 */ /* 0x000fe20001fe840e */
[----:B------:R-:W-:Y:S01]  /*4610*/  @!P1 IMAD R25, R25, R154, R167 ;  /* 0x0000009a19199224 */ /* 0x000fe200078e02a7 */
[C---:B------:R-:W-:Y:S01]  /*4620*/  ISETP.LT.OR P3, PT, R164.reuse, 0x1, !P0 ;  /* 0x00000001a400780c */ /* 0x040fe20004761670 */
[----:B------:R-:W-:Y:S01]  /*4630*/  BSSY B1, `(.L_x_168) ;  /* 0x0000008000017945 */ /* 0x000fe20003800000 */
[C---:B------:R-:W-:Y:S02]  /*4640*/  ISETP.LT.OR P4, PT, R164.reuse, 0x9, !P2 ;  /* 0x00000009a400780c */ /* 0x040fe40005781670 */
[----:B------:R0:W-:Y:S01]  /*4650*/  @!P1 STG.E.U8 desc[UR36][R6.64+0x1], R25 ;  /* 0x0000011906009986 */ /* 0x0001e2000c101124 */
[----:B------:R-:W-:-:S08]  /*4660*/  ISETP.LT.OR P1, PT, R164, 0x2, !P0 ;  /* 0x00000002a400780c */ /* 0x000fd00004721670 */
[----:B------:R-:W-:Y:S05]  /*4670*/  @P3 BRA `(.L_x_169) ;  /* 0x00000000000c3947 */ /* 0x000fea0003800000 */
[----:B------:R-:W3:Y:S02]  /*4680*/  LDG.E.U8 R156, desc[UR36][R10.64] ;  /* 0x000000240a9c7981 */ /* 0x000ee4000c1e1100 */
[----:B---3--:R-:W-:-:S05]  /*4690*/  PRMT R12, R156, 0x8880, RZ ;  /* 0x000088809c0c7816 */ /* 0x008fca00000000ff */
[----:B------:R-:W-:-:S07]  /*46a0*/  IMAD R167, R12, R155, RZ ;  /* 0x0000009b0ca77224 */ /* 0x000fce00078e02ff */
.L_x_169:
[----:B------:R-:W-:Y:S05]  /*46b0*/  BSYNC B1 ;  /* 0x0000000000017941 */ /* 0x000fea0003800000 */
.L_x_168:
[----:B------:R-:W-:Y:S01]  /*46c0*/  @!P3 IMAD R3, R26, R154, R167 ;  /* 0x0000009a1a03b224 */ /* 0x000fe200078e02a7 */
[----:B------:R-:W-:Y:S04]  /*46d0*/  BSSY B1, `(.L_x_170) ;  /* 0x0000006000017945 */ /* 0x000fe80003800000 */
[----:B------:R1:W-:Y:S01]  /*46e0*/  @!P3 STG.E.U8 desc[UR36][R8.64], R3 ;  /* 0x000000030800b986 */ /* 0x0003e2000c101124 */
[----:B------:R-:W-:Y:S05]  /*46f0*/  @P1 BRA `(.L_x_171) ;  /* 0x00000000000c1947 */ /* 0x000fea0003800000 */
[----:B------:R-:W3:Y:S02]  /*4700*/  LDG.E.U8 R156, desc[UR36][R10.64+0x1] ;  /* 0x000001240a9c7981 */ /* 0x000ee4000c1e1100 */
[----:B---3--:R-:W-:-:S05]  /*4710*/  PRMT R12, R156, 0x8880, RZ ;  /* 0x000088809c0c7816 */ /* 0x008fca00000000ff */
[----:B------:R-:W-:-:S07]  /*4720*/  IMAD R167, R12, R155, RZ ;  /* 0x0000009b0ca77224 */ /* 0x000fce00078e02ff */
.L_x_171:
[----:B------:R-:W-:Y:S05]  /*4730*/  BSYNC B1 ;  /* 0x0000000000017941 */ /* 0x000fea0003800000 */
.L_x_170:
[----:B------:R-:W-:Y:S01]  /*4740*/  @!P1 IMAD R27, R27, R154, R167 ;  /* 0x0000009a1b1b9224 */ /* 0x000fe200078e02a7 */
[----:B------:R-:W-:Y:S04]  /*4750*/  BSSY B1, `(.L_x_172) ;  /* 0x0000006000017945 */ /* 0x000fe80003800000 */
[----:B------:R3:W-:Y:S01]  /*4760*/  @!P1 STG.E.U8 desc[UR36][R8.64+0x1], R27 ;  /* 0x0000011b08009986 */ /* 0x0007e2000c101124 */
[----:B------:R-:W-:Y:S05]  /*4770*/  @P4 BRA `(.L_x_173) ;  /* 0x00000000000c4947 */ /* 0x000fea0003800000 */
[----:B------:R-:W4:Y:S02]  /*4780*/  LDG.E.U8 R156, desc[UR36][R4.64+0x8] ;  /* 0x00000824049c7981 */ /* 0x000f24000c1e1100 */
[----:B----4-:R-:W-:-:S05]  /*4790*/  PRMT R12, R156, 0x8880, RZ ;  /* 0x000088809c0c7816 */ /* 0x010fca00000000ff */
[----:B------:R-:W-:-:S07]  /*47a0*/  IMAD R167, R12, R155, RZ ;  /* 0x0000009b0ca77224 */ /* 0x000fce00078e02ff */
.L_x_173:
[----:B------:R-:W-:Y:S05]  /*47b0*/  BSYNC B1 ;  /* 0x0000000000017941 */ /* 0x000fea0003800000 */
.L_x_172:
[----:B------:R-:W-:Y:S01]  /*47c0*/  ISETP.LT.OR P1, PT, R164, 0xa, !P2 ;  /* 0x0000000aa400780c */ /* 0x000fe20005721670 */
[----:B-1----:R-:W-:Y:S01]  /*47d0*/  @!P4 IMAD R3, R28, R154, R167 ;  /* 0x0000009a1c03c224 */ /* 0x002fe200078e02a7 */
[----:B------:R-:W-:Y:S01]  /*47e0*/  BSSY B1, `(.L_x_174) ;  /* 0x0000008000017945 */ /* 0x000fe20003800000 */
[----:B------:R-:W-:-:S03]  /*47f0*/  ISETP.LT.OR P3, PT, R164, 0x9, !P0 ;  /* 0x00000009a400780c */ /* 0x000fc60004761670 */
[----:B------:R1:W-:Y:S01]  /*4800*/  @!P4 STG.E.U8 desc[UR36][R6.64+0x8], R3 ;  /* 0x000008030600c986 */ /* 0x0003e2000c101124 */
[----:B------:R-:W-:-:S06]  /*4810*/  ISETP.LT.OR P4, PT, R164, 0xa, !P0 ;  /* 0x0000000aa400780c */ /* 0x000fcc0004781670 */
[----:B------:R-:W-:Y:S07]  /*4820*/  @P1 BRA `(.L_x_175) ;  /* 0x00000000000c1947 */ /* 0x000fee0003800000 */
[----:B------:R-:W4:Y:S02]  /*4830*/  LDG.E.U8 R156, desc[UR36][R4.64+0x9] ;  /* 0x00000924049c7981 */ /* 0x000f24000c1e1100 */
[----:B----4-:R-:W-:-:S05]  /*4840*/  PRMT R12, R156, 0x8880, RZ ;  /* 0x000088809c0c7816 */ /* 0x010fca00000000ff */
[----:B------:R-:W-:-:S07]  /*4850*/  IMAD R167, R12, R155, RZ ;  /* 0x0000009b0ca77224 */ /* 0x000fce00078e02ff */
.L_x_175:
[----:B------:R-:W-:Y:S05]  /*4860*/  BSYNC B1 ;  /* 0x0000000000017941 */ /* 0x000fea0003800000 */
.L_x_174:
[----:B------:R-:W-:Y:S01]  /*4870*/  @!P1 IMAD R29, R29, R154, R167 ;  /* 0x0000009a1d1d9224 */ /* 0x000fe200078e02a7 */
[----:B------:R-:W-:Y:S04]  /*4880*/  BSSY B1, `(.L_x_176) ;  /* 0x0000006000017945 */ /* 0x000fe80003800000 */
[----:B------:R4:W-:Y:S01]  /*4890*/  @!P1 STG.E.U8 desc[UR36][R6.64+0x9], R29 ;  /* 0x0000091d06009986 */ /* 0x0009e2000c101124 */
[----:B------:R-:W-:Y:S05]  /*48a0*/  @P3 BRA `(.L_x_177) ;  /* 0x00000000000c3947 */ /* 0x000fea0003800000 */
[----:B------:R-:W5:Y:S02]  /*48b0*/  LDG.E.U8 R156, desc[UR36][R10.64+0x8] ;  /* 0x000008240a9c7981 */ /* 0x000f64000c1e1100 */
[----:B-----5:R-:W-:-:S05]  /*48c0*/  PRMT R12, R156, 0x8880, RZ ;  /* 0x000088809c0c7816 */ /* 0x020fca00000000ff */
[----:B------:R-:W-:-:S07]  /*48d0*/  IMAD R167, R12, R155, RZ ;  /* 0x0000009b0ca77224 */ /* 0x000fce00078e02ff */
.L_x_177:
[----:B------:R-:W-:Y:S05]  /*48e0*/  BSYNC B1 ;  /* 0x0000000000017941 */ /* 0x000fea0003800000 */
.L_x_176:
[----:B-1----:R-:W-:Y:S01]  /*48f0*/  @!P3 IMAD R3, R30, R154, R167 ;  /* 0x0000009a1e03b224 */ /* 0x002fe200078e02a7 */
[----:B------:R-:W-:Y:S04]  /*4900*/  BSSY B1, `(.L_x_178) ;  /* 0x0000006000017945 */ /* 0x000fe80003800000 */
[----:B------:R1:W-:Y:S01]  /*4910*/  @!P3 STG.E.U8 desc[UR36][R8.64+0x8], R3 ;  /* 0x000008030800b986 */ /* 0x0003e2000c101124 */
[----:B------:R-:W-:Y:S05]  /*4920*/  @P4 BRA `(.L_x_179) ;  /* 0x00000000000c4947 */ /* 0x000fea0003800000 */
[----:B------:R-:W5:Y:S02]  /*4930*/  LDG.E.U8 R156, desc[UR36][R10.64+0x9] ;  /* 0x000009240a9c7981 */ /* 0x000f64000c1e1100 */
[----:B-----5:R-:W-:-:S05]  /*4940*/  PRMT R12, R156, 0x8880, RZ ;  /* 0x000088809c0c7816 */ /* 0x020fca00000000ff */
[----:B------:R-:W-:-:S07]  /*4950*/  IMAD R167, R12, R155, RZ ;  /* 0x0000009b0ca77224 */ /* 0x000fce00078e02ff */
.L_x_179:
[----:B------:R-:W-:Y:S05]  /*4960*/  BSYNC B1 ;  /* 0x0000000000017941 */ /* 0x000fea0003800000 */
.L_x_178:
        /* <DEDUP_REMOVED lines=10> */
.L_x_181:
[----:B------:R-:W-:Y:S05]  /*4a10*/  BSYNC B1 ;  /* 0x0000000000017941 */ /* 0x000fea0003800000 */
.L_x_180:
[----:B-1----:R-:W-:Y:S01]  /*4a20*/  @!P1 IMAD R3, R32, R154, R167 ;  /* 0x0000009a20039224 */ /* 0x002fe200078e02a7 */
[----:B------:R-:W-:Y:S04]  /*4a30*/  BSSY B1, `(.L_x_182) ;  /* 0x0000006000017945 */ /* 0x000fe80003800000 */
[----:B------:R1:W-:Y:S01]  /*4a40*/  @!P1 STG.E.U8 desc[UR36][R6.64+0x10], R3 ;  /* 0x0000100306009986 */ /* 0x0003e2000c101124 */
[----:B------:R-:W-:Y:S05]  /*4a50*/  @P3 BRA `(.L_x_183) ;  /* 0x00000000000c3947 */ /* 0x000fea0003800000 */
[----:B------:R-:W5:Y:S02]  /*4a60*/  LDG.E.U8 R156, desc[UR36][R4.64+0x11] ;  /* 0x00001124049c7981 */ /* 0x000f64000c1e1100 */
[----:B-----5:R-:W-:-:S05]  /*4a70*/  PRMT R12, R156, 0x8880, RZ ;  /* 0x000088809c0c7816 */ /* 0x020fca00000000ff */
[----:B------:R-:W-:-:S07]  /*4a80*/  IMAD R167, R12, R155, RZ ;  /* 0x0000009b0ca77224 */ /* 0x000fce00078e02ff */
.L_x_183:
[----:B------:R-:W-:Y:S05]  /*4a90*/  BSYNC B1 ;  /* 0x0000000000017941 */ /* 0x000fea0003800000 */
.L_x_182:
[----:B------:R-:W-:Y:S01]  /*4aa0*/  @!P3 IMAD R33, R33, R154, R167 ;  /* 0x0000009a2121b224 */ /* 0x000fe200078e02a7 */
[----:B------:R-:W-:Y:S04]  /*4ab0*/  BSSY B1, `(.L_x_184) ;  /* 0x0000006000017945 */ /* 0x000fe80003800000 */
[----:B------:R0:W-:Y:S01]  /*4ac0*/  @!P3 STG.E.U8 desc[UR36][R6.64+0x11], R33 ;  /* 0x000011210600b986 */ /* 0x0001e2000c101124 */
[----:B------:R-:W-:Y:S05]  /*4ad0*/  @P4 BRA `(.L_x_185) ;  /* 0x00000000000c4947 */ /* 0x000fea0003800000 */
[----:B------:R-:W5:Y:S02]  /*4ae0*/  LDG.E.U8 R156, desc[UR36][R10.64+0x10] ;  /* 0x000010240a9c7981 */ /* 0x000f64000c1e1100 */
[----:B-----5:R-:W-:-:S05]  /*4af0*/  PRMT R12, R156, 0x8880, RZ ;  /* 0x000088809c0c7816 */ /* 0x020fca00000000ff */
[----:B------:R-:W-:-:S07]  /*4b00*/  IMAD R167, R12, R155, RZ ;  /* 0x0000009b0ca77224 */ /* 0x000fce00078e02ff */
.L_x_185:
[----:B------:R-:W-:Y:S05]  /*4b10*/  BSYNC B1 ;  /* 0x0000000000017941 */ /* 0x000fea0003800000 */
.L_x_184:
[----:B------:R-:W-:Y:S01]  /*4b20*/  ISETP.LT.OR P1, PT, R164, 0x12, !P0 ;  /* 0x00000012a400780c */ /* 0x000fe20004721670 */
[----:B-1----:R-:W-:Y:S01]  /*4b30*/  @!P4 IMAD R3, R34, R154, R167 ;  /* 0x0000009a2203c224 */ /* 0x002fe200078e02a7 */
        /* <DEDUP_REMOVED lines=8> */
.L_x_187:
[----:B------:R-:W-:Y:S05]  /*4bc0*/  BSYNC B1 ;  /* 0x0000000000017941 */ /* 0x000fea0003800000 */
.L_x_186:
[----:B------:R-:W-:Y:S01]  /*4bd0*/  @!P1 IMAD R35, R35, R154, R167 ;  /* 0x0000009a23239224 */ /* 0x000fe200078e02a7 */
[----:B------:R-:W-:Y:S04]  /*4be0*/  BSSY B1, `(.L_x_188) ;  /* 0x0000006000017945 */ /* 0x000fe80003800000 */
[----:B------:R0:W-:Y:S01]  /*4bf0*/  @!P1 STG.E.U8 desc[UR36][R8.64+0x11], R35 ;  /* 0x0000112308009986 */ /* 0x0001e2000c101124 */
[----:B------:R-:W-:Y:S05]  /*4c00*/  @P3 BRA `(.L_x_189) ;  /* 0x00000000000c3947 */ /* 0x000fea0003800000 */
[----:B------:R-:W5:Y:S02]  /*4c10*/  LDG.E.U8 R156, desc[UR36][R4.64+0x18] ;  /* 0x00001824049c7981 */ /* 0x000f64000c1e1100 */
[----:B-----5:R-:W-:-:S05]  /*4c20*/  PRMT R12, R156, 0x8880, RZ ;  /* 0x000088809c0c7816 */ /* 0x020fca00000000ff */
[----:B------:R-:W-:-:S07]  /*4c30*/  IMAD R167, R12, R155, RZ ;  /* 0x0000009b0ca77224 */ /* 0x000fce00078e02ff */
.L_x_189:
[----:B------:R-:W-:Y:S05]  /*4c40*/  BSYNC B1 ;  /* 0x0000000000017941 */ /* 0x000fea0003800000 */
.L_x_188:
[----:B-1----:R-:W-:Y:S01]  /*4c50*/  @!P3 IMAD R3, R36, R154, R167 ;  /* 0x0000009a2403b224 */ /* 0x002fe200078e02a7 */
[----:B------:R-:W-:Y:S04]  /*4c60*/  BSSY B1, `(.L_x_190) ;  /* 0x0000006000017945 */ /* 0x000fe80003800000 */
[----:B------:R1:W-:Y:S01]  /*4c70*/  @!P3 STG.E.U8 desc[UR36][R6.64+0x18], R3 ;  /* 0x000018030600b986 */ /* 0x0003e2000c101124 */
[----:B------:R-:W-:Y:S05]  /*4c80*/  @P4 BRA `(.L_x_191) ;  /* 0x00000000000c4947 */ /* 0x000fea0003800000 */
[----:B------:R-:W5:Y:S02]  /*4c90*/  LDG.E.U8 R156, desc[UR36][R4.64+0x19] ;  /* 0x00001924049c7981 */ /* 0x000f64000c1e1100 */
[----:B-----5:R-:W-:-:S05]  /*4ca0*/  PRMT R12, R156, 0x8880, RZ ;  /* 0x000088809c0c7816 */ /* 0x020fca00000000ff */
[----:B------:R-:W-:-:S07]  /*4cb0*/  IMAD R167, R12, R155, RZ ;  /* 0x0000009b0ca77224 */ /* 0x000fce00078e02ff */
.L_x_191:
[----:B------:R-:W-:Y:S05]  /*4cc0*/  BSYNC B1 ;  /* 0x0000000000017941 */ /* 0x000fea0003800000 */
.L_x_190:
        /* <DEDUP_REMOVED lines=10> */
.L_x_193:
[----:B------:R-:W-:Y:S05]  /*4d70*/  BSYNC B1 ;  /* 0x0000000000017941 */ /* 0x000fea0003800000 */
.L_x_192:
[----:B-1----:R-:W-:Y:S01]  /*4d80*/  @!P1 IMAD R3, R38, R154, R167 ;  /* 0x0000009a26039224 */ /* 0x002fe200078e02a7 */
[----:B------:R-:W-:Y:S04]  /*4d90*/  BSSY B1, `(.L_x_194) ;  /* 0x0000006000017945 */ /* 0x000fe80003800000 */
[----:B------:R1:W-:Y:S01]  /*4da0*/  @!P1 STG.E.U8 desc[UR36][R8.64+0x18], R3 ;  /* 0x0000180308009986 */ /* 0x0003e2000c101124 */
[----:B------:R-:W-:Y:S05]  /*4db0*/  @P3 BRA `(.L_x_195) ;  /* 0x00000000000c3947 */ /* 0x000fea0003800000 */
[----:B------:R-:W5:Y:S02]  /*4dc0*/  LDG.E.U8 R156, desc[UR36][R10.64+0x19] ;  /* 0x000019240a9c7981 */ /* 0x000f64000c1e1100 */
[----:B-----5:R-:W-:-:S05]  /*4dd0*/  PRMT R12, R156, 0x8880, RZ ;  /* 0x000088809c0c7816 */ /* 0x020fca00000000ff */
[----:B------:R-:W-:-:S07]  /*4de0*/  IMAD R167, R12, R155, RZ ;  /* 0x0000009b0ca77224 */ /* 0x000fce00078e02ff */
.L_x_195:
[----:B------:R-:W-:Y:S05]  /*4df0*/  BSYNC B1 ;  /* 0x0000000000017941 */ /* 0x000fea0003800000 */
.L_x_194:
[----:B------:R-:W-:Y:S01]  /*4e00*/  @!P3 IMAD R39, R39, R154, R167 ;  /* 0x0000009a2727b224 */ /* 0x000fe200078e02a7 */
[----:B------:R-:W-:Y:S04]  /*4e10*/  BSSY B1, `(.L_x_196) ;  /* 0x0000006000017945 */ /* 0x000fe80003800000 */
[----:B------:R0:W-:Y:S01]  /*4e20*/  @!P3 STG.E.U8 desc[UR36][R8.64+0x19], R39 ;  /* 0x000019270800b986 */ /* 0x0001e2000c101124 */
[----:B------:R-:W-:Y:S05]  /*4e30*/  @P4 BRA `(.L_x_197) ;  /* 0x00000000000c4947 */ /* 0x000fea0003800000 */
[----:B------:R-:W5:Y:S02]  /*4e40*/  LDG.E.U8 R156, desc[UR36][R4.64+0x20] ;  /* 0x00002024049c7981 */ /* 0x000f64000c1e1100 */
[----:B-----5:R-:W-:-:S05]  /*4e50*/  PRMT R12, R156, 0x8880, RZ ;  /* 0x000088809c0c7816 */ /* 0x020fca00000000ff */
[----:B------:R-:W-:-:S07]  /*4e60*/  IMAD R167, R12, R155, RZ ;  /* 0x0000009b0ca77224 */ /* 0x000fce00078e02ff */
.L_x_197:
[----:B------:R-:W-:Y:S05]  /*4e70*/  BSYNC B1 ;  /* 0x0000000000017941 */ /* 0x000fea0003800000 */
.L_x_196:
        /* <DEDUP_REMOVED lines=10> */
.L_x_199:
[----:B------:R-:W-:Y:S05]  /*4f20*/  BSYNC B1 ;  /* 0x0000000000017941 */ /* 0x000fea0003800000 */
.L_x_198:
[----:B------:R-:W-:Y:S01]  /*4f30*/  @!P1 IMAD R41, R41, R154, R167 ;  /* 0x0000009a29299224 */ /* 0x000fe200078e02a7 */
[----:B------:R-:W-:Y:S04]  /*4f40*/  BSSY B1, `(.L_x_200) ;  /* 0x0000006000017945 */ /* 0x000fe80003800000 */
[----:B------:R0:W-:Y:S01]  /*4f50*/  @!P1 STG.E.U8 desc[UR36][R6.64+0x21], R41 ;  /* 0x0000212906009986 */ /* 0x0001e2000c101124 */
[----:B------:R-:W-:Y:S05]  /*4f60*/  @P3 BRA `(.L_x_201) ;  /* 0x00000000000c3947 */ /* 0x000fea0003800000 */
[----:B------:R-:W5:Y:S02]  /*4f70*/  LDG.E.U8 R156, desc[UR36][R10.64+0x20] ;  /* 0x000020240a9c7981 */ /* 0x000f64000c1e1100 */
[----:B-----5:R-:W-:-:S05]  /*4f80*/  PRMT R12, R156, 0x8880, RZ ;  /* 0x000088809c0c7816 */ /* 0x020fca00000000ff */
[----:B------:R-:W-:-:S07]  /*4f90*/  IMAD R167, R12, R155, RZ ;  /* 0x0000009b0ca77224 */ /* 0x000fce00078e02ff */
.L_x_201:
[----:B------:R-:W-:Y:S05]  /*4fa0*/  BSYNC B1 ;  /* 0x0000000000017941 */ /* 0x000fea0003800000 */
.L_x_200:
[----:B-1----:R-:W-:Y:S01]  /*4fb0*/  @!P3 IMAD R3, R42, R154, R167 ;  /* 0x0000009a2a03b224 */ /* 0x002fe200078e02a7 */
[----:B------:R-:W-:Y:S04]  /*4fc0*/  BSSY B1, `(.L_x_202) ;  /* 0x0000006000017945 */ /* 0x000fe80003800000 */
[----:B------:R1:W-:Y:S01]  /*4fd0*/  @!P3 STG.E.U8 desc[UR36][R8.64+0x20], R3 ;  /* 0x000020030800b986 */ /* 0x0003e2000c101124 */
[----:B------:R-:W-:Y:S05]  /*4fe0*/  @P4 BRA `(.L_x_203) ;  /* 0x00000000000c4947 */ /* 0x000fea0003800000 */
[----:B------:R-:W5:Y:S02]  /*4ff0*/  LDG.E.U8 R156, desc[UR36][R10.64+0x21] ;  /* 0x000021240a9c7981 */ /* 0x000f64000c1e1100 */
[----:B-----5:R-:W-:-:S05]  /*5000*/  PRMT R12, R156, 0x8880, RZ ;  /* 0x000088809c0c7816 */ /* 0x020fca00000000ff */
[----:B------:R-:W-:-:S07]  /*5010*/  IMAD R167, R12, R155, RZ ;  /* 0x0000009b0ca77224 */ /* 0x000fce00078e02ff */
.L_x_203:
[----:B------:R-:W-:Y:S05]  /*5020*/  BSYNC B1 ;  /* 0x0000000000017941 */ /* 0x000fea0003800000 */
.L_x_202:
        /* <DEDUP_REMOVED lines=10> */
.L_x_205:
[----:B------:R-:W-:Y:S05]  /*50d0*/  BSYNC B1 ;  /* 0x0000000000017941 */ /* 0x000fea0003800000 */
.L_x_204:
[----:B-1----:R-:W-:Y:S01]  /*50e0*/  @!P1 IMAD R3, R44, R154, R167 ;  /* 0x0000009a2c039224 */ /* 0x002fe200078e02a7 */
[----:B------:R-:W-:Y:S04]  /*50f0*/  BSSY B1, `(.L_x_206) ;  /* 0x0000006000017945 */ /* 0x000fe80003800000 */
[----:B------:R1:W-:Y:S01]  /*5100*/  @!P1 STG.E.U8 desc[UR36][R6.64+0x28], R3 ;  /* 0x0000280306009986 */ /* 0x0003e2000c101124 */
[----:B------:R-:W-:Y:S05]  /*5110*/  @P3 BRA `(.L_x_207) ;  /* 0x00000000000c3947 */ /* 0x000fea0003800000 */
[----:B------:R-:W5:Y:S02]  /*5120*/  LDG.E.U8 R156, desc[UR36][R4.64+0x29] ;  /* 0x00002924049c7981 */ /* 0x000f64000c1e1100 */
[----:B-----5:R-:W-:-:S05]  /*5130*/  PRMT R12, R156, 0x8880, RZ ;  /* 0x000088809c0c7816 */ /* 0x020fca00000000ff */
[----:B------:R-:W-:-:S07]  /*5140*/  IMAD R167, R12, R155, RZ ;  /* 0x0000009b0ca77224 */ /* 0x000fce00078e02ff */
.L_x_207:
[----:B------:R-:W-:Y:S05]  /*5150*/  BSYNC B1 ;  /* 0x0000000000017941 */ /* 0x000fea0003800000 */
.L_x_206:
[----:B------:R-:W-:Y:S01]  /*5160*/  @!P3 IMAD R45, R45, R154, R167 ;  /* 0x0000009a2d2db224 */ /* 0x000fe200078e02a7 */
[----:B------:R-:W-:Y:S04]  /*5170*/  BSSY B1, `(.L_x_208) ;  /* 0x0000006000017945 */ /* 0x000fe80003800000 */
[----:B------:R0:W-:Y:S01]  /*5180*/  @!P3 STG.E.U8 desc[UR36][R6.64+0x29], R45 ;  /* 0x0000292d0600b986 */ /* 0x0001e2000c101124 */
[----:B------:R-:W-:Y:S05]  /*5190*/  @P4 BRA `(.L_x_209) ;  /* 0x00000000000c4947 */ /* 0x000fea0003800000 */
[----:B------:R-:W5:Y:S02]  /*51a0*/  LDG.E.U8 R156, desc[UR36][R10.64+0x28] ;  /* 0x000028240a9c7981 */ /* 0x000f64000c1e1100 */
[----:B-----5:R-:W-:-:S05]  /*51b0*/  PRMT R12, R156, 0x8880, RZ ;  /* 0x000088809c0c7816 */ /* 0x020fca00000000ff */
[----:B------:R-:W-:-:S07]  /*51c0*/  IMAD R167, R12, R155, RZ ;  /* 0x0000009b0ca77224 */ /* 0x000fce00078e02ff */
.L_x_209:
[----:B------:R-:W-:Y:S05]  /*51d0*/  BSYNC B1 ;  /* 0x0000000000017941 */ /* 0x000fea0003800000 */
.L_x_208:
        /* <DEDUP_REMOVED lines=10> */
.L_x_211:
[----:B------:R-:W-:Y:S05]  /*5280*/  BSYNC B1 ;  /* 0x0000000000017941 */ /* 0x000fea0003800000 */
.L_x_210:
[----:B------:R-:W-:Y:S01]  /*5290*/  @!P1 IMAD R47, R47, R154, R167 ;  /* 0x0000009a2f2f9224 */ /* 0x000fe200078e02a7 */
[----:B------:R-:W-:Y:S04]  /*52a0*/  BSSY B1, `(.L_x_212) ;  /* 0x0000006000017945 */ /* 0x000fe80003800000 */
[----:B------:R0:W-:Y:S01]  /*52b0*/  @!P1 STG.E.U8 desc[UR36][R8.64+0x29], R47 ;  /* 0x0000292f08009986 */ /* 0x0001e2000c101124 */
[----:B------:R-:W-:Y:S05]  /*52c0*/  @P3 BRA `(.L_x_213) ;  /* 0x00000000000c3947 */ /* 0x000fea0003800000 */
[----:B------:R-:W5:Y:S02]  /*52d0*/  LDG.E.U8 R156, desc[UR36][R4.64+0x30] ;  /* 0x00003024049c7981 */ /* 0x000f64000c1e1100 */
[----:B-----5:R-:W-:-:S05]  /*52e0*/  PRMT R12, R156, 0x8880, RZ ;  /* 0x000088809c0c7816 */ /* 0x020fca00000000ff */
[----:B------:R-:W-:-:S07]  /*52f0*/  IMAD R167, R12, R155, RZ ;  /* 0x0000009b0ca77224 */ /* 0x000fce00078e02ff */
.L_x_213:
[----:B------:R-:W-:Y:S05]  /*5300*/  BSYNC B1 ;  /* 0x0000000000017941 */ /* 0x000fea0003800000 */
.L_x_212:
[----:B-1----:R-:W-:Y:S01]  /*5310*/  @!P3 IMAD R3, R48, R154, R167 ;  /* 0x0000009a3003b224 */ /* 0x002fe200078e02a7 */
[----:B------:R-:W-:Y:S04]  /*5320*/  BSSY B1, `(.L_x_214) ;  /* 0x0000006000017945 */ /* 0x000fe80003800000 */
[----:B------:R1:W-:Y:S01]  /*5330*/  @!P3 STG.E.U8 desc[UR36][R6.64+0x30], R3 ;  /* 0x000030030600b986 */ /* 0x0003e2000c101124 */
[----:B------:R-:W-:Y:S05]  /*5340*/  @P4 BRA `(.L_x_215) ;  /* 0x00000000000c4947 */ /* 0x000fea0003800000 */
[----:B------:R-:W5:Y:S02]  /*5350*/  LDG.E.U8 R156, desc[UR36][R4.64+0x31] ;  /* 0x00003124049c7981 */ /* 0x000f64000c1e1100 */
[----:B-----5:R-:W-:-:S05]  /*5360*/  PRMT R12, R156, 0x8880, RZ ;  /* 0x000088809c0c7816 */ /* 0x020fca00000000ff */
[----:B------:R-:W-:-:S07]  /*5370*/  IMAD R167, R12, R155, RZ ;  /* 0x0000009b0ca77224 */ /* 0x000fce00078e02ff */
.L_x_215:
[----:B------:R-:W-:Y:S05]  /*5380*/  BSYNC B1 ;  /* 0x0000000000017941 */ /* 0x000fea0003800000 */
.L_x_214:
        /* <DEDUP_REMOVED lines=10> */
.L_x_217:
[----:B------:R-:W-:Y:S05]  /*5430*/  BSYNC B1 ;  /* 0x0000000000017941 */ /* 0x000fea0003800000 */
.L_x_216:
[----:B-1----:R-:W-:Y:S01]  /*5440*/  @!P1 IMAD R3, R50, R154, R167 ;  /* 0x0000009a32039224 */ /* 0x002fe200078e02a7 */
[----:B------:R-:W-:Y:S04]  /*5450*/  BSSY B1, `(.L_x_218) ;  /* 0x0000006000017945 */ /* 0x000fe80003800000 */
[----:B------:R1:W-:Y:S01]  /*5460*/  @!P1 STG.E.U8 desc[UR36][R8.64+0x30], R3 ;  /* 0x0000300308009986 */ /* 0x0003e2000c101124 */
[----:B------:R-:W-:Y:S05]  /*5470*/  @P3 BRA `(.L_x_219) ;  /* 0x00000000000c3947 */ /* 0x000fea0003800000 */
[----:B------:R-:W5:Y:S02]  /*5480*/  LDG.E.U8 R156, desc[UR36][R10.64+0x31] ;  /* 0x000031240a9c7981 */ /* 0x000f64000c1e1100 */
[----:B-----5:R-:W-:-:S05]  /*5490*/  PRMT R12, R156, 0x8880, RZ ;  /* 0x000088809c0c7816 */ /* 0x020fca00000000ff */
[----:B------:R-:W-:-:S07]  /*54a0*/  IMAD R167, R12, R155, RZ ;  /* 0x0000009b0ca77224 */ /* 0x000fce00078e02ff */
.L_x_219:
[----:B------:R-:W-:Y:S05]  /*54b0*/  BSYNC B1 ;  /* 0x0000000000017941 */ /* 0x000fea0003800000 */
.L_x_218:
[----:B------:R-:W-:Y:S01]  /*54c0*/  @!P3 IMAD R51, R51, R154, R167 ;  /* 0x0000009a3333b224 */ /* 0x000fe200078e02a7 */
[----:B------:R-:W-:Y:S04]  /*54d0*/  BSSY B1, `(.L_x_220) ;  /* 0x0000006000017945 */ /* 0x000fe80003800000 */
[----:B------:R0:W-:Y:S01]  /*54e0*/  @!P3 STG.E.U8 desc[UR36][R8.64+0x31], R51 ;  /* 0x000031330800b986 */ /* 0x0001e2000c101124 */
[----:B------:R-:W-:Y:S05]  /*54f0*/  @P4 BRA `(.L_x_221) ;  /* 0x00000000000c4947 */ /* 0x000fea0003800000 */
[----:B------:R-:W5:Y:S02]  /*5500*/  LDG.E.U8 R156, desc[UR36][R4.64+0x38] ;  /* 0x00003824049c7981 */ /* 0x000f64000c1e1100 */
[----:B-----5:R-:W-:-:S05]  /*5510*/  PRMT R12, R156, 0x8880, RZ ;  /* 0x000088809c0c7816 */ /* 0x020fca00000000ff */
[----:B------:R-:W-:-:S07]  /*5520*/  IMAD R167, R12, R155, RZ ;  /* 0x0000009b0ca77224 */ /* 0x000fce00078e02ff */
.L_x_221:
[----:B------:R-:W-:Y:S05]  /*5530*/  BSYNC B1 ;  /* 0x0000000000017941 */ /* 0x000fea0003800000 */
.L_x_220:
        /* <DEDUP_REMOVED lines=10> */
.L_x_223:
[----:B------:R-:W-:Y:S05]  /*55e0*/  BSYNC B1 ;  /* 0x0000000000017941 */ /* 0x000fea0003800000 */
.L_x_222:
[----:B------:R-:W-:Y:S01]  /*55f0*/  @!P1 IMAD R53, R53, R154, R167 ;  /* 0x0000009a35359224 */ /* 0x000fe200078e02a7 */
[----:B------:R-:W-:Y:S04]  /*5600*/  BSSY B1, `(.L_x_224) ;  /* 0x0000006000017945 */ /* 0x000fe80003800000 */
[----:B------:R0:W-:Y:S01]  /*5610*/  @!P1 STG.E.U8 desc[UR36][R6.64+0x39], R53 ;  /* 0x0000393506009986 */ /* 0x0001e2000c101124 */
[----:B------:R-:W-:Y:S05]  /*5620*/  @P3 BRA `(.L_x_225) ;  /* 0x00000000000c3947 */ /* 0x000fea0003800000 */
[----:B------:R-:W5:Y:S02]  /*5630*/  LDG.E.U8 R156, desc[UR36][R10.64+0x38] ;  /* 0x000038240a9c7981 */ /* 0x000f64000c1e1100 */
[----:B-----5:R-:W-:-:S05]  /*5640*/  PRMT R12, R156, 0x8880, RZ ;  /* 0x000088809c0c7816 */ /* 0x020fca00000000ff */
[----:B------:R-:W-:-:S07]  /*5650*/  IMAD R167, R12, R155, RZ ;  /* 0x0000009b0ca77224 */ /* 0x000fce00078e02ff */
.L_x_225:
[----:B------:R-:W-:Y:S05]  /*5660*/  BSYNC B1 ;  /* 0x0000000000017941 */ /* 0x000fea0003800000 */
.L_x_224:
[----:B-1----:R-:W-:Y:S01]  /*5670*/  @!P3 IMAD R3, R54, R154, R167 ;  /* 0x0000009a3603b224 */ /* 0x002fe200078e02a7 */
[----:B------:R-:W-:Y:S04]  /*5680*/  BSSY B1, `(.L_x_226) ;  /* 0x0000006000017945 */ /* 0x000fe80003800000 */
[----:B------:R1:W-:Y:S01]  /*5690*/  @!P3 STG.E.U8 desc[UR36][R8.64+0x38], R3 ;  /* 0x000038030800b986 */ /* 0x0003e2000c101124 */
[----:B------:R-:W-:Y:S05]  /*56a0*/  @P4 BRA `(.L_x_227) ;  /* 0x00000000000c4947 */ /* 0x000fea0003800000 */
[----:B------:R-:W5:Y:S02]  /*56b0*/  LDG.E.U8 R156, desc[UR36][R10.64+0x39] ;  /* 0x000039240a9c7981 */ /* 0x000f64000c1e1100 */
[----:B-----5:R-:W-:-:S05]  /*56c0*/  PRMT R12, R156, 0x8880, RZ ;  /* 0x000088809c0c7816 */ /* 0x020fca00000000ff */
[----:B------:R-:W-:-:S07]  /*56d0*/  IMAD R167, R12, R155, RZ ;  /* 0x0000009b0ca77224 */ /* 0x000fce00078e02ff */
.L_x_227:
[----:B------:R-:W-:Y:S05]  /*56e0*/  BSYNC B1 ;  /* 0x0000000000017941 */ /* 0x000fea0003800000 */
.L_x_226:
        /* <DEDUP_REMOVED lines=10> */
.L_x_229:
[----:B------:R-:W-:Y:S05]  /*5790*/  BSYNC B1 ;  /* 0x0000000000017941 */ /* 0x000fea0003800000 */
.L_x_228:
[----:B-1----:R-:W-:Y:S01]  /*57a0*/  @!P1 IMAD R3, R56, R154, R167 ;  /* 0x0000009a38039224 */ /* 0x002fe200078e02a7 */
[----:B------:R-:W-:Y:S04]  /*57b0*/  BSSY B1, `(.L_x_230) ;  /* 0x0000006000017945 */ /* 0x000fe80003800000 */
[----:B------:R1:W-:Y:S01]  /*57c0*/  @!P1 STG.E.U8 desc[UR36][R6.64+0x40], R3 ;  /* 0x0000400306009986 */ /* 0x0003e2000c101124 */
[----:B------:R-:W-:Y:S05]  /*57d0*/  @P3 BRA `(.L_x_231) ;  /* 0x00000000000c3947 */ /* 0x000fea0003800000 */
[----:B------:R-:W5:Y:S02]  /*57e0*/  LDG.E.U8 R156, desc[UR36][R4.64+0x41] ;  /* 0x00004124049c7981 */ /* 0x000f64000c1e1100 */
[----:B-----5:R-:W-:-:S05]  /*57f0*/  PRMT R12, R156, 0x8880, RZ ;  /* 0x000088809c0c7816 */ /* 0x020fca00000000ff */
[----:B------:R-:W-:-:S07]  /*5800*/  IMAD R167, R12, R155, RZ ;  /* 0x0000009b0ca77224 */ /* 0x000fce00078e02ff */
.L_x_231:
[----:B------:R-:W-:Y:S05]  /*5810*/  BSYNC B1 ;  /* 0x0000000000017941 */ /* 0x000fea0003800000 */
.L_x_230:
[----:B------:R-:W-:Y:S01]  /*5820*/  @!P3 IMAD R57, R57, R154, R167 ;  /* 0x0000009a3939b224 */ /* 0x000fe200078e02a7 */
[----:B------:R-:W-:Y:S04]  /*5830*/  BSSY B1, `(.L_x_232) ;  /* 0x0000006000017945 */ /* 0x000fe80003800000 */
[----:B------:R0:W-:Y:S01]  /*5840*/  @!P3 STG.E.U8 desc[UR36][R6.64+0x41], R57 ;  /* 0x000041390600b986 */ /* 0x0001e2000c101124 */
[----:B------:R-:W-:Y:S05]  /*5850*/  @P4 BRA `(.L_x_233) ;  /* 0x00000000000c4947 */ /* 0x000fea0003800000 */
[----:B------:R-:W5:Y:S02]  /*5860*/  LDG.E.U8 R156, desc[UR36][R10.64+0x40] ;  /* 0x000040240a9c7981 */ /* 0x000f64000c1e1100 */
[----:B-----5:R-:W-:-:S05]  /*5870*/  PRMT R12, R156, 0x8880, RZ ;  /* 0x000088809c0c7816 */ /* 0x020fca00000000ff */
[----:B------:R-:W-:-:S07]  /*5880*/  IMAD R167, R12, R155, RZ ;  /* 0x0000009b0ca77224 */ /* 0x000fce00078e02ff */
.L_x_233:
[----:B------:R-:W-:Y:S05]  /*5890*/  BSYNC B1 ;  /* 0x0000000000017941 */ /* 0x000fea0003800000 */
.L_x_232:
        /* <DEDUP_REMOVED lines=10> */
.L_x_235:
[----:B------:R-:W-:Y:S05]  /*5940*/  BSYNC B1 ;  /* 0x0000000000017941 */ /* 0x000fea0003800000 */
.L_x_234:
[----:B------:R-:W-:Y:S01]  /*5950*/  @!P1 IMAD R59, R59, R154, R167 ;  /* 0x0000009a3b3b9224 */ /* 0x000fe200078e02a7 */
[----:B------:R-:W-:Y:S04]  /*5960*/  BSSY B1, `(.L_x_236) ;  /* 0x0000006000017945 */ /* 0x000fe80003800000 */
[----:B------:R0:W-:Y:S01]  /*5970*/  @!P1 STG.E.U8 desc[UR36][R8.64+0x41], R59 ;  /* 0x0000413b08009986 */ /* 0x0001e2000c101124 */
[----:B------:R-:W-:Y:S05]  /*5980*/  @P3 BRA `(.L_x_237) ;  /* 0x00000000000c3947 */ /* 0x000fea0003800000 */
[----:B------:R-:W5:Y:S02]  /*5990*/  LDG.E.U8 R156, desc[UR36][R4.64+0x48] ;  /* 0x00004824049c7981 */ /* 0x000f64000c1e1100 */
[----:B-----5:R-:W-:-:S05]  /*59a0*/  PRMT R12, R156, 0x8880, RZ ;  /* 0x000088809c0c7816 */ /* 0x020fca00000000ff */
[----:B------:R-:W-:-:S07]  /*59b0*/  IMAD R167, R12, R155, RZ ;  /* 0x0000009b0ca77224 */ /* 0x000fce00078e02ff */
.L_x_237:
[----:B------:R-:W-:Y:S05]  /*59c0*/  BSYNC B1 ;  /* 0x0000000000017941 */ /* 0x000fea0003800000 */
.L_x_236:
[----:B-1----:R-:W-:Y:S01]  /*59d0*/  @!P3 IMAD R3, R60, R154, R167 ;  /* 0x0000009a3c03b224 */ /* 0x002fe200078e02a7 */
[----:B------:R-:W-:Y:S04]  /*59e0*/  BSSY B1, `(.L_x_238) ;  /* 0x0000006000017945 */ /* 0x000fe80003800000 */
[----:B------:R1:W-:Y:S01]  /*59f0*/  @!P3 STG.E.U8 desc[UR36][R6.64+0x48], R3 ;  /* 0x000048030600b986 */ /* 0x0003e2000c101124 */
[----:B------:R-:W-:Y:S05]  /*5a00*/  @P4 BRA `(.L_x_239) ;  /* 0x00000000000c4947 */ /* 0x000fea0003800000 */
[----:B------:R-:W5:Y:S02]  /*5a10*/  LDG.E.U8 R156, desc[UR36][R4.64+0x49] ;  /* 0x00004924049c7981 */ /* 0x000f64000c1e1100 */
[----:B-----5:R-:W-:-:S05]  /*5a20*/  PRMT R12, R156, 0x8880, RZ ;  /* 0x000088809c0c7816 */ /* 0x020fca00000000ff */
[----:B------:R-:W-:-:S07]  /*5a30*/  IMAD R167, R12, R155, RZ ;  /* 0x0000009b0ca77224 */ /* 0x000fce00078e02ff */
.L_x_239:
[----:B------:R-:W-:Y:S05]  /*5a40*/  BSYNC B1 ;  /* 0x0000000000017941 */ /* 0x000fea0003800000 */
.L_x_238:
        /* <DEDUP_REMOVED lines=10> */
.L_x_241:
[----:B------:R-:W-:Y:S05]  /*5af0*/  BSYNC B1 ;  /* 0x0000000000017941 */ /* 0x000fea0003800000 */
.L_x_240:
[----:B-1----:R-:W-:Y:S01]  /*5b00*/  @!P1 IMAD R3, R62, R154, R167 ;  /* 0x0000009a3e039224 */ /* 0x002fe200078e02a7 */
[----:B------:R-:W-:Y:S04]  /*5b10*/  BSSY B1, `(.L_x_242) ;  /* 0x0000006000017945 */ /* 0x000fe80003800000 */
[----:B------:R1:W-:Y:S01]  /*5b20*/  @!P1 STG.E.U8 desc[UR36][R8.64+0x48], R3 ;  /* 0x0000480308009986 */ /* 0x0003e2000c101124 */
[----:B------:R-:W-:Y:S05]  /*5b30*/  @P3 BRA `(.L_x_243) ;  /* 0x00000000000c3947 */ /* 0x000fea0003800000 */
[----:B------:R-:W5:Y:S02]  /*5b40*/  LDG.E.U8 R156, desc[UR36][R10.64+0x49] ;  /* 0x000049240a9c7981 */ /* 0x000f64000c1e1100 */
[----:B-----5:R-:W-:-:S05]  /*5b50*/  PRMT R12, R156, 0x8880, RZ ;  /* 0x000088809c0c7816 */ /* 0x020fca00000000ff */
[----:B------:R-:W-:-:S07]  /*5b60*/  IMAD R167, R12, R155, RZ ;  /* 0x0000009b0ca77224 */ /* 0x000fce00078e02ff */
.L_x_243:
[----:B------:R-:W-:Y:S05]  /*5b70*/  BSYNC B1 ;  /* 0x0000000000017941 */ /* 0x000fea0003800000 */
.L_x_242:
[----:B------:R-:W-:Y:S01]  /*5b80*/  @!P3 IMAD R63, R63, R154, R167 ;  /* 0x0000009a3f3fb224 */ /* 0x000fe200078e02a7 */
[----:B------:R-:W-:Y:S04]  /*5b90*/  BSSY B1, `(.L_x_244) ;  /* 0x0000006000017945 */ /* 0x000fe80003800000 */
[----:B------:R0:W-:Y:S01]  /*5ba0*/  @!P3 STG.E.U8 desc[UR36][R8.64+0x49], R63 ;  /* 0x0000493f0800b986 */ /* 0x0001e2000c101124 */
[----:B------:R-:W-:Y:S05]  /*5bb0*/  @P4 BRA `(.L_x_245) ;  /* 0x00000000000c4947 */ /* 0x000fea0003800000 */
[----:B------:R-:W5:Y:S02]  /*5bc0*/  LDG.E.U8 R156, desc[UR36][R4.64+0x50] ;  /* 0x00005024049c7981 */ /* 0x000f64000c1e1100 */
[----:B-----5:R-:W-:-:S05]  /*5bd0*/  PRMT R12, R156, 0x8880, RZ ;  /* 0x000088809c0c7816 */ /* 0x020fca00000000ff */
[----:B------:R-:W-:-:S07]  /*5be0*/  IMAD R167, R12, R155, RZ ;  /* 0x0000009b0ca77224 */ /* 0x000fce00078e02ff */
.L_x_245:
[----:B------:R-:W-:Y:S05]  /*5bf0*/  BSYNC B1 ;  /* 0x0000000000017941 */ /* 0x000fea0003800000 */
.L_x_244:
        /* <DEDUP_REMOVED lines=10> */
.L_x_247:
[----:B------:R-:W-:Y:S05]  /*5ca0*/  BSYNC B1 ;  /* 0x0000000000017941 */ /* 0x000fea0003800000 */
.L_x_246:
[----:B------:R-:W-:Y:S01]  /*5cb0*/  @!P1 IMAD R65, R65, R154, R167 ;  /* 0x0000009a41419224 */ /* 0x000fe200078e02a7 */
[----:B------:R-:W-:Y:S04]  /*5cc0*/  BSSY B1, `(.L_x_248) ;  /* 0x0000006000017945 */ /* 0x000fe80003800000 */
[----:B------:R0:W-:Y:S01]  /*5cd0*/  @!P1 STG.E.U8 desc[UR36][R6.64+0x51], R65 ;  /* 0x0000514106009986 */ /* 0x0001e2000c101124 */
[----:B------:R-:W-:Y:S05]  /*5ce0*/  @P3 BRA `(.L_x_249) ;  /* 0x00000000000c3947 */ /* 0x000fea0003800000 */
[----:B------:R-:W5:Y:S02]  /*5cf0*/  LDG.E.U8 R156, desc[UR36][R10.64+0x50] ;  /* 0x000050240a9c7981 */ /* 0x000f64000c1e1100 */
[----:B-----5:R-:W-:-:S05]  /*5d00*/  PRMT R12, R156, 0x8880, RZ ;  /* 0x000088809c0c7816 */ /* 0x020fca00000000ff */
[----:B------:R-:W-:-:S07]  /*5d10*/  IMAD R167, R12, R155, RZ ;  /* 0x0000009b0ca77224 */ /* 0x000fce00078e02ff */
.L_x_249:
[----:B------:R-:W-:Y:S05]  /*5d20*/  BSYNC B1 ;  /* 0x0000000000017941 */ /* 0x000fea0003800000 */
.L_x_248:
[----:B-1----:R-:W-:Y:S01]  /*5d30*/  @!P3 IMAD R3, R66, R154, R167 ;  /* 0x0000009a4203b224 */ /* 0x002fe200078e02a7 */
[----:B------:R-:W-:Y:S04]  /*5d40*/  BSSY B1, `(.L_x_250) ;  /* 0x0000006000017945 */ /* 0x000fe80003800000 */
[----:B------:R1:W-:Y:S01]  /*5d50*/  @!P3 STG.E.U8 desc[UR36][R8.64+0x50], R3 ;  /* 0x000050030800b986 */ /* 0x0003e2000c101124 */
[----:B------:R-:W-:Y:S05]  /*5d60*/  @P4 BRA `(.L_x_251) ;  /* 0x00000000000c4947 */ /* 0x000fea0003800000 */
[----:B------:R-:W5:Y:S02]  /*5d70*/  LDG.E.U8 R156, desc[UR36][R10.64+0x51] ;  /* 0x000051240a9c7981 */ /* 0x000f64000c1e1100 */
[----:B-----5:R-:W-:-:S05]  /*5d80*/  PRMT R12, R156, 0x8880, RZ ;  /* 0x000088809c0c7816 */ /* 0x020fca00000000ff */
[----:B------:R-:W-:-:S07]  /*5d90*/  IMAD R167, R12, R155, RZ ;  /* 0x0000009b0ca77224 */ /* 0x000fce00078e02ff */
.L_x_251:
[----:B------:R-:W-:Y:S05]  /*5da0*/  BSYNC B1 ;  /* 0x0000000000017941 */ /* 0x000fea0003800000 */
.L_x_250:
        /* <DEDUP_REMOVED lines=10> */
.L_x_253:
[----:B------:R-:W-:Y:S05]  /*5e50*/  BSYNC B1 ;  /* 0x0000000000017941 */ /* 0x000fea0003800000 */
.L_x_252:
[----:B-1----:R-:W-:Y:S01]  /*5e60*/  @!P1 IMAD R3, R68, R154, R167 ;  /* 0x0000009a44039224 */ /* 0x002fe200078e02a7 */
[----:B------:R-:W-:Y:S04]  /*5e70*/  BSSY B1, `(.L_x_254) ;  /* 0x0000006000017945 */ /* 0x000fe80003800000 */
[----:B------:R1:W-:Y:S01]  /*5e80*/  @!P1 STG.E.U8 desc[UR36][R6.64+0x58], R3 ;  /* 0x0000580306009986 */ /* 0x0003e2000c101124 */
[----:B------:R-:W-:Y:S05]  /*5e90*/  @P3 BRA `(.L_x_255) ;  /* 0x00000000000c3947 */ /* 0x000fea0003800000 */
[----:B------:R-:W5:Y:S02]  /*5ea0*/  LDG.E.U8 R156, desc[UR36][R4.64+0x59] ;  /* 0x00005924049c7981 */ /* 0x000f64000c1e1100 */
[----:B-----5:R-:W-:-:S05]  /*5eb0*/  PRMT R12, R156, 0x8880, RZ ;  /* 0x000088809c0c7816 */ /* 0x020fca00000000ff */
[----:B------:R-:W-:-:S07]  /*5ec0*/  IMAD R167, R12, R155, RZ ;  /* 0x0000009b0ca77224 */ /* 0x000fce00078e02ff */
.L_x_255:
[----:B------:R-:W-:Y:S05]  /*5ed0*/  BSYNC B1 ;  /* 0x0000000000017941 */ /* 0x000fea0003800000 */
.L_x_254:
[----:B------:R-:W-:Y:S01]  /*5ee0*/  @!P3 IMAD R69, R69, R154, R167 ;  /* 0x0000009a4545b224 */ /* 0x000fe200078e02a7 */
[----:B------:R-:W-:Y:S04]  /*5ef0*/  BSSY B1, `(.L_x_256) ;  /* 0x0000006000017945 */ /* 0x000fe80003800000 */
[----:B------:R0:W-:Y:S01]  /*5f00*/  @!P3 STG.E.U8 desc[UR36][R6.64+0x59], R69 ;  /* 0x000059450600b986 */ /* 0x0001e2000c101124 */
[----:B------:R-:W-:Y:S05]  /*5f10*/  @P4 BRA `(.L_x_257) ;  /* 0x00000000000c4947 */ /* 0x000fea0003800000 */
[----:B------:R-:W5:Y:S02]  /*5f20*/  LDG.E.U8 R156, desc[UR36][R10.64+0x58] ;  /* 0x000058240a9c7981 */ /* 0x000f64000c1e1100 */
[----:B-----5:R-:W-:-:S05]  /*5f30*/  PRMT R12, R156, 0x8880, RZ ;  /* 0x000088809c0c7816 */ /* 0x020fca00000000ff */
[----:B------:R-:W-:-:S07]  /*5f40*/  IMAD R167, R12, R155, RZ ;  /* 0x0000009b0ca77224 */ /* 0x000fce00078e02ff */
.L_x_257:
[----:B------:R-:W-:Y:S05]  /*5f50*/  BSYNC B1 ;  /* 0x0000000000017941 */ /* 0x000fea0003800000 */
.L_x_256:
        /* <DEDUP_REMOVED lines=10> */
.L_x_259:
[----:B------:R-:W-:Y:S05]  /*6000*/  BSYNC B1 ;  /* 0x0000000000017941 */ /* 0x000fea0003800000 */
.L_x_258:
[----:B------:R-:W-:Y:S01]  /*6010*/  @!P1 IMAD R71, R71, R154, R167 ;  /* 0x0000009a47479224 */ /* 0x000fe200078e02a7 */
[----:B------:R-:W-:Y:S04]  /*6020*/  BSSY B1, `(.L_x_260) ;  /* 0x0000006000017945 */ /* 0x000fe80003800000 */
[----:B------:R0:W-:Y:S01]  /*6030*/  @!P1 STG.E.U8 desc[UR36][R8.64+0x59], R71 ;  /* 0x0000594708009986 */ /* 0x0001e2000c101124 */
[----:B------:R-:W-:Y:S05]  /*6040*/  @P3 BRA `(.L_x_261) ;  /* 0x00000000000c3947 */ /* 0x000fea0003800000 */
[----:B------:R-:W5:Y:S02]  /*6050*/  LDG.E.U8 R156, desc[UR36][R4.64+0x60] ;  /* 0x00006024049c7981 */ /* 0x000f64000c1e1100 */
[----:B-----5:R-:W-:-:S05]  /*6060*/  PRMT R12, R156, 0x8880, RZ ;  /* 0x000088809c0c7816 */ /* 0x020fca00000000ff */
[----:B------:R-:W-:-:S07]  /*6070*/  IMAD R167, R12, R155, RZ ;  /* 0x0000009b0ca77224 */ /* 0x000fce00078e02ff */
.L_x_261:
[----:B------:R-:W-:Y:S05]  /*6080*/  BSYNC B1 ;  /* 0x0000000000017941 */ /* 0x000fea0003800000 */
.L_x_260:
[----:B-1----:R-:W-:Y:S01]  /*6090*/  @!P3 IMAD R3, R72, R154, R167 ;  /* 0x0000009a4803b224 */ /* 0x002fe200078e02a7 */
[----:B------:R-:W-:Y:S04]  /*60a0*/  BSSY B1, `(.L_x_262) ;  /* 0x0000006000017945 */ /* 0x000fe80003800000 */
[----:B------:R1:W-:Y:S01]  /*60b0*/  @!P3 STG.E.U8 desc[UR36][R6.64+0x60], R3 ;  /* 0x000060030600b986 */ /* 0x0003e2000c101124 */
[----:B------:R-:W-:Y:S05]  /*60c0*/  @P4 BRA `(.L_x_263) ;  /* 0x00000000000c4947 */ /* 0x000fea0003800000 */
[----:B------:R-:W5:Y:S02]  /*60d0*/  LDG.E.U8 R156, desc[UR36][R4.64+0x61] ;  /* 0x00006124049c7981 */ /* 0x000f64000c1e1100 */
[----:B-----5:R-:W-:-:S05]  /*60e0*/  PRMT R12, R156, 0x8880, RZ ;  /* 0x000088809c0c7816 */ /* 0x020fca00000000ff */
[----:B------:R-:W-:-:S07]  /*60f0*/  IMAD R167, R12, R155, RZ ;  /* 0x0000009b0ca77224 */ /* 0x000fce00078e02ff */
.L_x_263:
[----:B------:R-:W-:Y:S05]  /*6100*/  BSYNC B1 ;  /* 0x0000000000017941 */ /* 0x000fea0003800000 */
.L_x_262:
        /* <DEDUP_REMOVED lines=10> */
.L_x_265:
[----:B------:R-:W-:Y:S05]  /*61b0*/  BSYNC B1 ;  /* 0x0000000000017941 */ /* 0x000fea0003800000 */
.L_x_264:
[----:B-1----:R-:W-:Y:S01]  /*61c0*/  @!P1 IMAD R3, R74, R154, R167 ;  /* 0x0000009a4a039224 */ /* 0x002fe200078e02a7 */
[----:B------:R-:W-:Y:S04]  /*61d0*/  BSSY B1, `(.L_x_266) ;  /* 0x0000006000017945 */ /* 0x000fe80003800000 */
[----:B------:R1:W-:Y:S01]  /*61e0*/  @!P1 STG.E.U8 desc[UR36][R8.64+0x60], R3 ;  /* 0x0000600308009986 */ /* 0x0003e2000c101124 */
[----:B------:R-:W-:Y:S05]  /*61f0*/  @P3 BRA `(.L_x_267) ;  /* 0x00000000000c3947 */ /* 0x000fea0003800000 */
[----:B------:R-:W5:Y:S02]  /*6200*/  LDG.E.U8 R156, desc[UR36][R10.64+0x61] ;  /* 0x000061240a9c7981 */ /* 0x000f64000c1e1100 */
[----:B-----5:R-:W-:-:S05]  /*6210*/  PRMT R12, R156, 0x8880, RZ ;  /* 0x000088809c0c7816 */ /* 0x020fca00000000ff */
[----:B------:R-:W-:-:S07]  /*6220*/  IMAD R167, R12, R155, RZ ;  /* 0x0000009b0ca77224 */ /* 0x000fce00078e02ff */
.L_x_267:
[----:B------:R-:W-:Y:S05]  /*6230*/  BSYNC B1 ;  /* 0x0000000000017941 */ /* 0x000fea0003800000 */
.L_x_266:
[----:B------:R-:W-:Y:S01]  /*6240*/  @!P3 IMAD R75, R75, R154, R167 ;  /* 0x0000009a4b4bb224 */ /* 0x000fe200078e02a7 */
[----:B------:R-:W-:Y:S04]  /*6250*/  BSSY B1, `(.L_x_268) ;  /* 0x0000006000017945 */ /* 0x000fe80003800000 */
[----:B------:R0:W-:Y:S01]  /*6260*/  @!P3 STG.E.U8 desc[UR36][R8.64+0x61], R75 ;  /* 0x0000614b0800b986 */ /* 0x0001e2000c101124 */
[----:B------:R-:W-:Y:S05]  /*6270*/  @P4 BRA `(.L_x_269) ;  /* 0x00000000000c4947 */ /* 0x000fea0003800000 */
[----:B------:R-:W5:Y:S02]  /*6280*/  LDG.E.U8 R156, desc[UR36][R4.64+0x68] ;  /* 0x00006824049c7981 */ /* 0x000f64000c1e1100 */
[----:B-----5:R-:W-:-:S05]  /*6290*/  PRMT R12, R156, 0x8880, RZ ;  /* 0x000088809c0c7816 */ /* 0x020fca00000000ff */
[----:B------:R-:W-:-:S07]  /*62a0*/  IMAD R167, R12, R155, RZ ;  /* 0x0000009b0ca77224 */ /* 0x000fce00078e02ff */
.L_x_269:
[----:B------:R-:W-:Y:S05]  /*62b0*/  BSYNC B1 ;  /* 0x0000000000017941 */ /* 0x000fea0003800000 */
.L_x_268:
        /* <DEDUP_REMOVED lines=10> */
.L_x_271:
[----:B------:R-:W-:Y:S05]  /*6360*/  BSYNC B1 ;  /* 0x0000000000017941 */ /* 0x000fea0003800000 */
.L_x_270:
[----:B------:R-:W-:Y:S01]  /*6370*/  @!P1 IMAD R77, R77, R154, R167 ;  /* 0x0000009a4d4d9224 */ /* 0x000fe200078e02a7 */
[----:B------:R-:W-:Y:S04]  /*6380*/  BSSY B1, `(.L_x_272) ;  /* 0x0000006000017945 */ /* 0x000fe80003800000 */
[----:B------:R0:W-:Y:S01]  /*6390*/  @!P1 STG.E.U8 desc[UR36][R6.64+0x69], R77 ;  /* 0x0000694d06009986 */ /* 0x0001e2000c101124 */
[----:B------:R-:W-:Y:S05]  /*63a0*/  @P3 BRA `(.L_x_273) ;  /* 0x00000000000c3947 */ /* 0x000fea0003800000 */
[----:B------:R-:W5:Y:S02]  /*63b0*/  LDG.E.U8 R156, desc[UR36][R10.64+0x68] ;  /* 0x000068240a9c7981 */ /* 0x000f64000c1e1100 */
[----:B-----5:R-:W-:-:S05]  /*63c0*/  PRMT R12, R156, 0x8880, RZ ;  /* 0x000088809c0c7816 */ /* 0x020fca00000000ff */
[----:B------:R-:W-:-:S07]  /*63d0*/  IMAD R167, R12, R155, RZ ;  /* 0x0000009b0ca77224 */ /* 0x000fce00078e02ff */
.L_x_273:
[----:B------:R-:W-:Y:S05]  /*63e0*/  BSYNC B1 ;  /* 0x0000000000017941 */ /* 0x000fea0003800000 */
.L_x_272:
[----:B-1----:R-:W-:Y:S01]  /*63f0*/  @!P3 IMAD R3, R78, R154, R167 ;  /* 0x0000009a4e03b224 */ /* 0x002fe200078e02a7 */
[----:B------:R-:W-:Y:S04]  /*6400*/  BSSY B1, `(.L_x_274) ;  /* 0x0000006000017945 */ /* 0x000fe80003800000 */
[----:B------:R1:W-:Y:S01]  /*6410*/  @!P3 STG.E.U8 desc[UR36][R8.64+0x68], R3 ;  /* 0x000068030800b986 */ /* 0x0003e2000c101124 */
[----:B------:R-:W-:Y:S05]  /*6420*/  @P4 BRA `(.L_x_275) ;  /* 0x00000000000c4947 */ /* 0x000fea0003800000 */
[----:B------:R-:W5:Y:S02]  /*6430*/  LDG.E.U8 R156, desc[UR36][R10.64+0x69] ;  /* 0x000069240a9c7981 */ /* 0x000f64000c1e1100 */
[----:B-----5:R-:W-:-:S05]  /*6440*/  PRMT R12, R156, 0x8880, RZ ;  /* 0x000088809c0c7816 */ /* 0x020fca00000000ff */
[----:B------:R-:W-:-:S07]  /*6450*/  IMAD R167, R12, R155, RZ ;  /* 0x0000009b0ca77224 */ /* 0x000fce00078e02ff */
.L_x_275:
[----:B------:R-:W-:Y:S05]  /*6460*/  BSYNC B1 ;  /* 0x0000000000017941 */ /* 0x000fea0003800000 */
.L_x_274:
        /* <DEDUP_REMOVED lines=10> */
.L_x_277:
[----:B------:R-:W-:Y:S05]  /*6510*/  BSYNC B1 ;  /* 0x0000000000017941 */ /* 0x000fea0003800000 */
.L_x_276:
[----:B-1----:R-:W-:Y:S01]  /*6520*/  @!P1 IMAD R3, R80, R154, R167 ;  /* 0x0000009a50039224 */ /* 0x002fe200078e02a7 */
[----:B------:R-:W-:Y:S04]  /*6530*/  BSSY B1, `(.L_x_278) ;  /* 0x0000006000017945 */ /* 0x000fe80003800000 */
[----:B------:R1:W-:Y:S01]  /*6540*/  @!P1 STG.E.U8 desc[UR36][R6.64+0x70], R3 ;  /* 0x0000700306009986 */ /* 0x0003e2000c101124 */
[----:B------:R-:W-:Y:S05]  /*6550*/  @P3 BRA `(.L_x_279) ;  /* 0x00000000000c3947 */ /* 0x000fea0003800000 */
[----:B------:R-:W5:Y:S02]  /*6560*/  LDG.E.U8 R156, desc[UR36][R4.64+0x71] ;  /* 0x00007124049c7981 */ /* 0x000f64000c1e1100 */
[----:B-----5:R-:W-:-:S05]  /*6570*/  PRMT R12, R156, 0x8880, RZ ;  /* 0x000088809c0c7816 */ /* 0x020fca00000000ff */
[----:B------:R-:W-:-:S07]  /*6580*/  IMAD R167, R12, R155, RZ ;  /* 0x0000009b0ca77224 */ /* 0x000fce00078e02ff */
.L_x_279:
[----:B------:R-:W-:Y:S05]  /*6590*/  BSYNC B1 ;  /* 0x0000000000017941 */ /* 0x000fea0003800000 */
.L_x_278:
[----:B------:R-:W-:Y:S01]  /*65a0*/  @!P3 IMAD R81, R81, R154, R167 ;  /* 0x0000009a5151b224 */ /* 0x000fe200078e02a7 */
[----:B------:R-:W-:Y:S04]  /*65b0*/  BSSY B1, `(.L_x_280) ;  /* 0x0000006000017945 */ /* 0x000fe80003800000 */
[----:B------:R0:W-:Y:S01]  /*65c0*/  @!P3 STG.E.U8 desc[UR36][R6.64+0x71], R81 ;  /* 0x000071510600b986 */ /* 0x0001e2000c101124 */
[----:B------:R-:W-:Y:S05]  /*65d0*/  @P4 BRA `(.L_x_281) ;  /* 0x00000000000c4947 */ /* 0x000fea0003800000 */
[----:B------:R-:W5:Y:S02]  /*65e0*/  LDG.E.U8 R156, desc[UR36][R10.64+0x70] ;  /* 0x000070240a9c7981 */ /* 0x000f64000c1e1100 */
[----:B-----5:R-:W-:-:S05]  /*65f0*/  PRMT R12, R156, 0x8880, RZ ;  /* 0x000088809c0c7816 */ /* 0x020fca00000000ff */
[----:B------:R-:W-:-:S07]  /*6600*/  IMAD R167, R12, R155, RZ ;  /* 0x0000009b0ca77224 */ /* 0x000fce00078e02ff */
.L_x_281:
[----:B------:R-:W-:Y:S05]  /*6610*/  BSYNC B1 ;  /* 0x0000000000017941 */ /* 0x000fea0003800000 */
.L_x_280:
[----:B------:R-:W-:Y:S01]  /*6620*/  ISETP.LT.OR P1, PT, R164, 0x72, !P0 ;  /* 0x00000072a400780c */ /* 0x000fe20004721670 */
[----:B-1----:R-:W-:Y:S01]  /*6630*/  @!P4 IMAD R3, R82, R154, R167 ;  /* 0x0000009a5203c224 */ /* 0x002fe200078e02a7 */
[----:B------:R-:W-:Y:S01]  /*6640*/  BSSY B1, `(.L_x_282) ;  /* 0x0000009000017945 */ /* 0x000fe20003800000 */
[C---:B------:R-:W-:Y:S02]  /*6650*/  ISETP.LT.OR P3, PT, R164.reuse, 0x79, !P2 ;  /* 0x00000079a400780c */ /* 0x040fe40005761670 */
[C---:B------:R-:W-:Y:S01]  /*6660*/  ISETP.LT.OR P2, PT, R164.reuse, 0x7a, !P2 ;  /* 0x0000007aa400780c */ /* 0x040fe20005741670 */
[----:B------:R1:W-:Y:S01]  /*6670*/  @!P4 STG.E.U8 desc[UR36][R8.64+0x70], R3 ;  /* 0x000070030800c986 */ /* 0x0003e2000c101124 */
[----:B------:R-:W-:-:S06]  /*6680*/  ISETP.LT.OR P4, PT, R164, 0x79, !P0 ;  /* 0x00000079a400780c */ /* 0x000fcc0004781670 */
[----:B------:R-:W-:Y:S07]  /*6690*/  @P1 BRA `(.L_x_283) ;  /* 0x00000000000c1947 */ /* 0x000fee0003800000 */
[----:B------:R-:W5:Y:S02]  /*66a0*/  LDG.E.U8 R156, desc[UR36][R10.64+0x71] ;  /* 0x000071240a9c7981 */ /* 0x000f64000c1e1100 */
[----:B-----5:R-:W-:-:S05]  /*66b0*/  PRMT R12, R156, 0x8880, RZ ;  /* 0x000088809c0c7816 */ /* 0x020fca00000000ff */
[----:B------:R-:W-:-:S07]  /*66c0*/  IMAD R167, R12, R155, RZ ;  /* 0x0000009b0ca77224 */ /* 0x000fce00078e02ff */
.L_x_283:
[----:B------:R-:W-:Y:S05]  /*66d0*/  BSYNC B1 ;  /* 0x0000000000017941 */ /* 0x000fea0003800000 */
.L_x_282:
[----:B------:R-:W-:Y:S01]  /*66e0*/  @!P1 IMAD R83, R83, R154, R167 ;  /* 0x0000009a53539224 */ /* 0x000fe200078e02a7 */
[----:B------:R-:W-:Y:S04]  /*66f0*/  BSSY B1, `(.L_x_284) ;  /* 0x0000006000017945 */ /* 0x000fe80003800000 */
[----:B------:R0:W-:Y:S01]  /*6700*/  @!P1 STG.E.U8 desc[UR36][R8.64+0x71], R83 ;  /* 0x0000715308009986 */ /* 0x0001e2000c101124 */
[----:B------:R-:W-:Y:S05]  /*6710*/  @P3 BRA `(.L_x_285) ;  /* 0x00000000000c3947 */ /* 0x000fea0003800000 */
[----:B------:R-:W5:Y:S02]  /*6720*/  LDG.E.U8 R156, desc[UR36][R4.64+0x78] ;  /* 0x00007824049c7981 */ /* 0x000f64000c1e1100 */
[----:B-----5:R-:W-:-:S05]  /*6730*/  PRMT R12, R156, 0x8880, RZ ;  /* 0x000088809c0c7816 */ /* 0x020fca00000000ff */
[----:B------:R-:W-:-:S07]  /*6740*/  IMAD R167, R12, R155, RZ ;  /* 0x0000009b0ca77224 */ /* 0x000fce00078e02ff */
.L_x_285:
[----:B------:R-:W-:Y:S05]  /*6750*/  BSYNC B1 ;  /* 0x0000000000017941 */ /* 0x000fea0003800000 */
.L_x_284:
[----:B-1----:R-:W-:Y:S01]  /*6760*/  @!P3 IMAD R3, R84, R154, R167 ;  /* 0x0000009a5403b224 */ /* 0x002fe200078e02a7 */
[----:B------:R-:W-:Y:S04]  /*6770*/  BSSY B1, `(.L_x_286) ;  /* 0x0000006000017945 */ /* 0x000fe80003800000 */
[----:B------:R1:W-:Y:S01]  /*6780*/  @!P3 STG.E.U8 desc[UR36][R6.64+0x78], R3 ;  /* 0x000078030600b986 */ /* 0x0003e2000c101124 */
[----:B------:R-:W-:Y:S05]  /*6790*/  @P2 BRA `(.L_x_287) ;  /* 0x00000000000c2947 */ /* 0x000fea0003800000 */
[----:B------:R-:W5:Y:S02]  /*67a0*/  LDG.E.U8 R156, desc[UR36][R4.64+0x79] ;  /* 0x00007924049c7981 */ /* 0x000f64000c1e1100 */
[----:B-----5:R-:W-:-:S05]  /*67b0*/  PRMT R12, R156, 0x8880, RZ ;  /* 0x000088809c0c7816 */ /* 0x020fca00000000ff */
[----:B------:R-:W-:-:S07]  /*67c0*/  IMAD R167, R12, R155, RZ ;  /* 0x0000009b0ca77224 */ /* 0x000fce00078e02ff */
.L_x_287:
[----:B------:R-:W-:Y:S05]  /*67d0*/  BSYNC B1 ;  /* 0x0000000000017941 */ /* 0x000fea0003800000 */
.L_x_286:
[----:B------:R-:W-:Y:S01]  /*67e0*/  @!P2 IMAD R85, R85, R154, R167 ;  /* 0x0000009a5555a224 */ /* 0x000fe200078e02a7 */
[----:B------:R-:W-:Y:S04]  /*67f0*/  BSSY B1, `(.L_x_288) ;  /* 0x0000006000017945 */ /* 0x000fe80003800000 */
[----:B------:R0:W-:Y:S01]  /*6800*/  @!P2 STG.E.U8 desc[UR36][R6.64+0x79], R85 ;  /* 0x000079550600a986 */ /* 0x0001e2000c101124 */
[----:B------:R-:W-:Y:S05]  /*6810*/  @P4 BRA `(.L_x_289) ;  /* 0x00000000000c4947 */ /* 0x000fea0003800000 */
[----:B------:R-:W5:Y:S02]  /*6820*/  LDG.E.U8 R156, desc[UR36][R10.64+0x78] ;  /* 0x000078240a9c7981 */ /* 0x000f64000c1e1100 */
[----:B-----5:R-:W-:-:S05]  /*6830*/  PRMT R4, R156, 0x8880, RZ ;  /* 0x000088809c047816 */ /* 0x020fca00000000ff */
[----:B------:R-:W-:-:S07]  /*6840*/  IMAD R167, R4, R155, RZ ;  /* 0x0000009b04a77224 */ /* 0x000fce00078e02ff */
.L_x_289:
[----:B------:R-:W-:Y:S05]  /*6850*/  BSYNC B1 ;  /* 0x0000000000017941 */ /* 0x000fea0003800000 */
.L_x_288:
[----:B-1----:R-:W-:Y:S01]  /*6860*/  @!P4 IMAD R3, R86, R154, R167 ;  /* 0x0000009a5603c224 */ /* 0x002fe200078e02a7 */
[----:B------:R-:W-:Y:S01]  /*6870*/  ISETP.LT.OR P0, PT, R164, 0x7a, !P0 ;  /* 0x0000007aa400780c */ /* 0x000fe20004701670 */
[----:B------:R-:W-:Y:S03]  /*6880*/  BSSY B1, `(.L_x_290) ;  /* 0x0000006000017945 */ /* 0x000fe60003800000 */
[----:B------:R1:W-:Y:S09]  /*6890*/  @!P4 STG.E.U8 desc[UR36][R8.64+0x78], R3 ;  /* 0x000078030800c986 */ /* 0x0003f2000c101124 */
[----:B------:R-:W-:Y:S05]  /*68a0*/  @P0 BRA `(.L_x_291) ;  /* 0x00000000000c0947 */ /* 0x000fea0003800000 */
[----:B------:R-:W5:Y:S02]  /*68b0*/  LDG.E.U8 R156, desc[UR36][R10.64+0x79] ;  /* 0x000079240a9c7981 */ /* 0x000f64000c1e1100 */
[----:B-----5:R-:W-:-:S05]  /*68c0*/  PRMT R4, R156, 0x8880, RZ ;  /* 0x000088809c047816 */ /* 0x020fca00000000ff */
[----:B------:R-:W-:-:S07]  /*68d0*/  IMAD R167, R4, R155, RZ ;  /* 0x0000009b04a77224 */ /* 0x000fce00078e02ff */
.L_x_291:
[----:B------:R-:W-:Y:S05]  /*68e0*/  BSYNC B1 ;  /* 0x0000000000017941 */ /* 0x000fea0003800000 */
.L_x_290:
[----:B------:R-:W-:Y:S01]  /*68f0*/  IMAD R87, R87, R154, R167 ;  /* 0x0000009a57577224 */ /* 0x000fe200078e02a7 */
[----:B------:R-:W-:Y:S06]  /*6900*/  @P0 BRA `(.L_x_292) ;  /* 0x0000001800180947 */ /* 0x000fec0003800000 */
[----:B------:R0:W-:Y:S01]  /*6910*/  STG.E.U8 desc[UR36][R8.64+0x79], R87 ;  /* 0x0000795708007986 */ /* 0x0001e2000c101124 */
[----:B------:R-:W-:Y:S05]  /*6920*/  BRA `(.L_x_292) ;  /* 0x0000001800107947 */ /* 0x000fea0003800000 */
.L_x_35:
[C---:B------:R-:W-:Y:S02]  /*6930*/  ISETP.GE.AND P2, PT, R3.reuse, 0x1, PT ;  /* 0x000000010300780c */ /* 0x040fe40003f46270 */
[----:B------:R-:W-:Y:S02]  /*6940*/  ISETP.GE.AND P0, PT, R3, 0x9, PT ;  /* 0x000000090300780c */ /* 0x000fe40003f06270 */
[C---:B------:R-:W-:Y:S02]  /*6950*/  ISETP.LT.OR P3, PT, R164.reuse, 0x1, !P2 ;  /* 0x00000001a400780c */ /* 0x040fe40005761670 */
[C---:B------:R-:W-:Y:S02]  /*6960*/  ISETP.LT.OR P4, PT, R164.reuse, 0x2, !P2 ;  /* 0x00000002a400780c */ /* 0x040fe40005781670 */
[----:B------:R-:W-:-:S09]  /*6970*/  ISETP.LT.OR P1, PT, R164, 0x1, !P0 ;  /* 0x00000001a400780c */ /* 0x000fd20004721670 */
[-C--:B------:R-:W-:Y:S02]  /*6980*/  @!P3 IMAD R5, R88, R154.reuse, RZ ;  /* 0x0000009a5805b224 */ /* 0x080fe400078e02ff */
[-C--:B------:R-:W-:Y:S02]  /*6990*/  @!P4 IMAD R89, R89, R154.reuse, RZ ;  /* 0x0000009a5959c224 */ /* 0x080fe400078e02ff */
[----:B------:R-:W-:Y:S01]  /*69a0*/  @!P1 IMAD R11, R90, R154, RZ ;  /* 0x0000009a5a0b9224 */ /* 0x000fe200078e02ff */
[----:B------:R0:W-:Y:S01]  /*69b0*/  @!P3 STG.E.U8 desc[UR36][R158.64], R5 ;  /* 0x000000059e00b986 */ /* 0x0001e2000c101124 */
[----:B------:R-:W-:-:S03]  /*69c0*/  ISETP.LT.OR P3, PT, R164, 0x2, !P0 ;  /* 0x00000002a400780c */ /* 0x000fc60004761670 */
[----:B------:R-:W-:Y:S01]  /*69d0*/  @!P4 STG.E.U8 desc[UR36][R158.64+0x1], R89 ;  /* 0x000001599e00c986 */ /* 0x000fe2000c101124 */
[----:B------:R-:W-:-:S03]  /*69e0*/  ISETP.LT.OR P4, PT, R164, 0x9, !P2 ;  /* 0x00000009a400780c */ /* 0x000fc60005781670 */
[----:B------:R1:W-:Y:S01]  /*69f0*/  @!P1 STG.E.U8 desc[UR36][R12.64], R11 ;  /* 0x0000000b0c009986 */ /* 0x0003e2000c101124 */
[----:B------:R-:W-:-:S05]  /*6a00*/  ISETP.LT.OR P1, PT, R164, 0xa, !P2 ;  /* 0x0000000aa400780c */ /* 0x000fca0005721670 */
[----:B------:R-:W-:-:S04]  /*6a10*/  @!P3 IMAD R91, R91, R154, RZ ;  /* 0x0000009a5b5bb224 */ /* 0x000fc800078e02ff */
[-C--:B0-----:R-:W-:Y:S01]  /*6a20*/  @!P4 IMAD R5, R92, R154.reuse, RZ ;  /* 0x0000009a5c05c224 */ /* 0x081fe200078e02ff */
[----:B------:R-:W-:Y:S01]  /*6a30*/  @!P3 STG.E.U8 desc[UR36][R12.64+0x1], R91 ;  /* 0x0000015b0c00b986 */ /* 0x000fe2000c101124 */
[C---:B------:R-:W-:Y:S02]  /*6a40*/  ISETP.LT.OR P3, PT, R164.reuse, 0x9, !P0 ;  /* 0x00000009a400780c */ /* 0x040fe40004761670 */
[----:B------:R-:W-:Y:S01]  /*6a50*/  @!P1 IMAD R93, R93, R154, RZ ;  /* 0x0000009a5d5d9224 */ /* 0x000fe200078e02ff */
[----:B------:R0:W-:Y:S01]  /*6a60*/  @!P4 STG.E.U8 desc[UR36][R158.64+0x8], R5 ;  /* 0x000008059e00c986 */ /* 0x0001e2000c101124 */
[----:B------:R-:W-:-:S03]  /*6a70*/  ISETP.LT.OR P4, PT, R164, 0xa, !P0 ;  /* 0x0000000aa400780c */ /* 0x000fc60004781670 */
[----:B------:R-:W-:Y:S01]  /*6a80*/  @!P1 STG.E.U8 desc[UR36][R158.64+0x9], R93 ;  /* 0x0000095d9e009986 */ /* 0x000fe2000c101124 */
[----:B------:R-:W-:-:S05]  /*6a90*/  ISETP.LT.OR P1, PT, R164, 0x11, !P2 ;  /* 0x00000011a400780c */ /* 0x000fca0005721670 */
[----:B-1----:R-:W-:-:S04]  /*6aa0*/  @!P3 IMAD R11, R94, R154, RZ ;  /* 0x0000009a5e0bb224 */ /* 0x002fc800078e02ff */
[-C--:B------:R-:W-:Y:S01]  /*6ab0*/  @!P4 IMAD R95, R95, R154.reuse, RZ ;  /* 0x0000009a5f5fc224 */ /* 0x080fe200078e02ff */
[----:B------:R1:W-:Y:S01]  /*6ac0*/  @!P3 STG.E.U8 desc[UR36][R12.64+0x8], R11 ;  /* 0x0000080b0c00b986 */ /* 0x0003e2000c101124 */
[----:B------:R-:W-:Y:S02]  /*6ad0*/  ISETP.LT.OR P3, PT, R164, 0x12, !P2 ;  /* 0x00000012a400780c */ /* 0x000fe40005761670 */
[----:B------:R-:W-:Y:S01]  /*6ae0*/  @!P1 IMAD R15, R96, R154, RZ ;  /* 0x0000009a600f9224 */ /* 0x000fe200078e02ff */
        /* <DEDUP_REMOVED lines=17> */
[----:B--2---:R-:W-:Y:S01]  /*6c00*/  @!P1 IMAD R15, R102, R154, RZ ;  /* 0x0000009a660f9224 */ /* 0x004fe200078e02ff */
        /* <DEDUP_REMOVED lines=128> */
[----:B------:R-:W-:Y:S01]  /*7410*/  @!P1 STG.E.U8 desc[UR36][R158.64+0x70], R15 ;  /* 0x0000700f9e009986 */ /* 0x000fe2000c101124 */
[----:B------:R-:W-:-:S05]  /*7420*/  ISETP.LT.OR P1, PT, R164, 0x72, !P0 ;  /* 0x00000072a400780c */ /* 0x000fca0004721670 */
[----:B------:R-:W-:-:S04]  /*7430*/  @!P3 IMAD R145, R145, R154, RZ ;  /* 0x0000009a9191b224 */ /* 0x000fc800078e02ff */
[-C--:B0-----:R-:W-:Y:S01]  /*7440*/  @!P4 IMAD R5, R146, R154.reuse, RZ ;  /* 0x0000009a9205c224 */ /* 0x081fe200078e02ff */
[----:B------:R-:W-:Y:S01]  /*7450*/  @!P3 STG.E.U8 desc[UR36][R158.64+0x71], R145 ;  /* 0x000071919e00b986 */ /* 0x000fe2000c101124 */
[C---:B------:R-:W-:Y:S02]  /*7460*/  ISETP.LT.OR P3, PT, R164.reuse, 0x79, !P2 ;  /* 0x00000079a400780c */ /* 0x040fe40005761670 */
[C---:B------:R-:W-:Y:S01]  /*7470*/  ISETP.LT.OR P2, PT, R164.reuse, 0x7a, !P2 ;  /* 0x0000007aa400780c */ /* 0x040fe20005741670 */
[----:B------:R-:W-:Y:S01]  /*7480*/  @!P1 IMAD R147, R147, R154, RZ ;  /* 0x0000009a93939224 */ /* 0x000fe200078e02ff */
[----:B------:R0:W-:Y:S01]  /*7490*/  @!P4 STG.E.U8 desc[UR36][R12.64+0x70], R5 ;  /* 0x000070050c00c986 */ /* 0x0001e2000c101124 */
[C---:B------:R-:W-:Y:S02]  /*74a0*/  ISETP.LT.OR P4, PT, R164.reuse, 0x79, !P0 ;  /* 0x00000079a400780c */ /* 0x040fe40004781670 */
[----:B------:R-:W-:Y:S01]  /*74b0*/  ISETP.LT.OR P0, PT, R164, 0x7a, !P0 ;  /* 0x0000007aa400780c */ /* 0x000fe20004701670 */
[----:B------:R-:W-:Y:S01]  /*74c0*/  @!P1 STG.E.U8 desc[UR36][R12.64+0x71], R147 ;  /* 0x000071930c009986 */ /* 0x000fe2000c101124 */
[----:B------:R-:W-:-:S04]  /*74d0*/  ISETP.GE.AND P1, PT, R3, 0x81, PT ;  /* 0x000000810300780c */ /* 0x000fc80003f26270 */
[-C--:B-1----:R-:W-:Y:S02]  /*74e0*/  @!P3 IMAD R11, R148, R154.reuse, RZ ;  /* 0x0000009a940bb224 */ /* 0x082fe400078e02ff */
[----:B------:R-:W-:-:S03]  /*74f0*/  @!P2 IMAD R149, R149, R154, RZ ;  /* 0x0000009a9595a224 */ /* 0x000fc600078e02ff */
[----:B------:R1:W-:Y:S01]  /*7500*/  @!P3 STG.E.U8 desc[UR36][R158.64+0x78], R11 ;  /* 0x0000780b9e00b986 */ /* 0x0003e2000c101124 */
[----:B------:R-:W-:Y:S01]  /*7510*/  ISETP.LT.OR P3, PT, R164, 0x1, !P1 ;  /* 0x00000001a400780c */ /* 0x000fe20004f61670 */
[-C--:B0-----:R-:W-:Y:S02]  /*7520*/  @!P4 IMAD R5, R150, R154.reuse, RZ ;  /* 0x0000009a9605c224 */ /* 0x081fe400078e02ff */
[----:B------:R-:W-:Y:S01]  /*7530*/  @!P2 STG.E.U8 desc[UR36][R158.64+0x79], R149 ;  /* 0x000079959e00a986 */ /* 0x000fe2000c101124 */
[----:B------:R-:W-:Y:S01]  /*7540*/  ISETP.LT.OR P2, PT, R164, 0x2, !P1 ;  /* 0x00000002a400780c */ /* 0x000fe20004f41670 */
[----:B------:R-:W-:Y:S02]  /*7550*/  @!P0 IMAD R151, R151, R154, RZ ;  /* 0x0000009a97978224 */ /* 0x000fe400078e02ff */
[----:B------:R0:W-:Y:S01]  /*7560*/  @!P4 STG.E.U8 desc[UR36][R12.64+0x78], R5 ;  /* 0x000078050c00c986 */ /* 0x0001e2000c101124 */
[----:B------:R-:W-:-:S03]  /*7570*/  ISETP.GE.AND P4, PT, R3, 0x89, PT ;  /* 0x000000890300780c */ /* 0x000fc60003f86270 */
[----:B------:R-:W-:Y:S01]  /*7580*/  @!P0 STG.E.U8 desc[UR36][R12.64+0x79], R151 ;  /* 0x000079970c008986 */ /* 0x000fe2000c101124 */
[----:B------:R-:W-:Y:S01]  /*7590*/  ISETP.LT.OR P0, PT, R164, 0x1, !P4 ;  /* 0x00000001a400780c */ /* 0x000fe20006701670 */
[----:B------:R-:W-:-:S04]  /*75a0*/  @!P3 IMAD R3, R24, R154, RZ ;  /* 0x0000009a1803b224 */ /* 0x000fc800078e02ff */
[----:B------:R-:W-:Y:S01]  /*75b0*/  @!P2 IMAD R25, R25, R154, RZ ;  /* 0x0000009a1919a224 */ /* 0x000fe200078e02ff */
[----:B------:R2:W-:Y:S01]  /*75c0*/  @!P3 STG.E.U8 desc[UR36][R6.64], R3 ;  /* 0x000000030600b986 */ /* 0x0005e2000c101124 */
[----:B------:R-:W-:-:S03]  /*75d0*/  ISETP.LT.OR P3, PT, R164, 0x2, !P4 ;  /* 0x00000002a400780c */ /* 0x000fc60006761670 */
[----:B------:R-:W-:Y:S01]  /*75e0*/  @!P2 STG.E.U8 desc[UR36][R6.64+0x1], R25 ;  /* 0x000001190600a986 */ /* 0x000fe2000c101124 */
[----:B------:R-:W-:Y:S02]  /*75f0*/  ISETP.LT.OR P2, PT, R164, 0x9, !P1 ;  /* 0x00000009a400780c */ /* 0x000fe40004f41670 */
[----:B-1----:R-:W-:-:S05]  /*7600*/  @!P0 IMAD R11, R26, R154, RZ ;  /* 0x0000009a1a0b8224 */ /* 0x002fca00078e02ff */
[----:B------:R-:W-:Y:S01]  /*7610*/  @!P0 STG.E.U8 desc[UR36][R8.64], R11 ;  /* 0x0000000b08008986 */ /* 0x000fe2000c101124 */
[----:B------:R-:W-:Y:S01]  /*7620*/  ISETP.LT.OR P0, PT, R164, 0xa, !P1 ;  /* 0x0000000aa400780c */ /* 0x000fe20004f01670 */
[----:B------:R-:W-:-:S04]  /*7630*/  @!P3 IMAD R27, R27, R154, RZ ;  /* 0x0000009a1b1bb224 */ /* 0x000fc800078e02ff */
[----:B0-----:R-:W-:Y:S01]  /*7640*/  @!P2 IMAD R5, R28, R154, RZ ;  /* 0x0000009a1c05a224 */ /* 0x001fe200078e02ff */
[----:B------:R-:W-:Y:S01]  /*7650*/  @!P3 STG.E.U8 desc[UR36][R8.64+0x1], R27 ;  /* 0x0000011b0800b986 */ /* 0x000fe2000c101124 */
[----:B------:R-:W-:-:S03]  /*7660*/  ISETP.LT.OR P3, PT, R164, 0x9, !P4 ;  /* 0x00000009a400780c */ /* 0x000fc60006761670 */
[----:B------:R0:W-:Y:S01]  /*7670*/  @!P2 STG.E.U8 desc[UR36][R6.64+0x8], R5 ;  /* 0x000008050600a986 */ /* 0x0001e2000c101124 */
[----:B------:R-:W-:Y:S02]  /*7680*/  ISETP.LT.OR P2, PT, R164, 0xa, !P4 ;  /* 0x0000000aa400780c */ /* 0x000fe40006741670 */
[----:B------:R-:W-:-:S05]  /*7690*/  @!P0 IMAD R29, R29, R154, RZ ;  /* 0x0000009a1d1d8224 */ /* 0x000fca00078e02ff */
[----:B------:R-:W-:Y:S01]  /*76a0*/  @!P0 STG.E.U8 desc[UR36][R6.64+0x9], R29 ;  /* 0x0000091d06008986 */ /* 0x000fe2000c101124 */
[----:B------:R-:W-:Y:S01]  /*76b0*/  ISETP.LT.OR P0, PT, R164, 0x11, !P1 ;  /* 0x00000011a400780c */ /* 0x000fe20004f01670 */
[----:B--2---:R-:W-:-:S04]  /*76c0*/  @!P3 IMAD R3, R30, R154, RZ ;  /* 0x0000009a1e03b224 */ /* 0x004fc800078e02ff */
[----:B------:R-:W-:Y:S01]  /*76d0*/  @!P2 IMAD R31, R31, R154, RZ ;  /* 0x0000009a1f1fa224 */ /* 0x000fe200078e02ff */
[----:B------:R1:W-:Y:S01]  /*76e0*/  @!P3 STG.E.U8 desc[UR36][R8.64+0x8], R3 ;  /* 0x000008030800b986 */ /* 0x0003e2000c101124 */
[----:B------:R-:W-:-:S03]  /*76f0*/  ISETP.LT.OR P3, PT, R164, 0x12, !P1 ;  /* 0x00000012a400780c */ /* 0x000fc60004f61670 */
[----:B------:R-:W-:Y:S01]  /*7700*/  @!P2 STG.E.U8 desc[UR36][R8.64+0x9], R31 ;  /* 0x0000091f0800a986 */ /* 0x000fe2000c101124 */
[----:B------:R-:W-:Y:S02]  /*7710*/  ISETP.LT.OR P2, PT, R164, 0x11, !P4 ;  /* 0x00000011a400780c */ /* 0x000fe40006741670 */
[----:B0-----:R-:W-:-:S05]  /*7720*/  @!P0 IMAD R5, R32, R154, RZ ;  /* 0x0000009a20058224 */ /* 0x001fca00078e02ff */
[----:B------:R0:W-:Y:S01]  /*7730*/  @!P0 STG.E.U8 desc[UR36][R6.64+0x10], R5 ;  /* 0x0000100506008986 */ /* 0x0001e2000c101124 */
[----:B------:R-:W-:Y:S01]  /*7740*/  ISETP.LT.OR P0, PT, R164, 0x12, !P4 ;  /* 0x00000012a400780c */ /* 0x000fe20006701670 */
[----:B------:R-:W-:-:S04]  /*7750*/  @!P3 IMAD R33, R33, R154, RZ ;  /* 0x0000009a2121b224 */ /* 0x000fc800078e02ff */
[----:B------:R-:W-:Y:S01]  /*7760*/  @!P2 IMAD R11, R34, R154, RZ ;  /* 0x0000009a220ba224 */ /* 0x000fe200078e02ff */
[----:B------:R-:W-:Y:S01]  /*7770*/  @!P3 STG.E.U8 desc[UR36][R6.64+0x11], R33 ;  /* 0x000011210600b986 */ /* 0x000fe2000c101124 */
[----:B------:R-:W-:-:S03]  /*7780*/  ISETP.LT.OR P3, PT, R164, 0x19, !P1 ;  /* 0x00000019a400780c */ /* 0x000fc60004f61670 */
[----:B------:R2:W-:Y:S01]  /*7790*/  @!P2 STG.E.U8 desc[UR36][R8.64+0x10], R11 ;  /* 0x0000100b0800a986 */ /* 0x0005e2000c101124 */
[----:B------:R-:W-:Y:S02]  /*77a0*/  ISETP.LT.OR P2, PT, R164, 0x1a, !P1 ;  /* 0x0000001aa400780c */ /* 0x000fe40004f41670 */
[----:B------:R-:W-:-:S05]  /*77b0*/  @!P0 IMAD R35, R35, R154, RZ ;  /* 0x0000009a23238224 */ /* 0x000fca00078e02ff */
[----:B------:R-:W-:Y:S01]  /*77c0*/  @!P0 STG.E.U8 desc[UR36][R8.64+0x11], R35 ;  /* 0x0000112308008986 */ /* 0x000fe2000c101124 */
[----:B------:R-:W-:Y:S01]  /*77d0*/  ISETP.LT.OR P0, PT, R164, 0x19, !P4 ;  /* 0x00000019a400780c */ /* 0x000fe20006701670 */
[----:B-1----:R-:W-:-:S04]  /*77e0*/  @!P3 IMAD R3, R36, R154, RZ ;  /* 0x0000009a2403b224 */ /* 0x002fc800078e02ff */
        /* <DEDUP_REMOVED lines=9> */
[----:B--2---:R-:W-:Y:S01]  /*7880*/  @!P2 IMAD R11, R40, R154, RZ ;  /* 0x0000009a280ba224 */ /* 0x004fe200078e02ff */
        /* <DEDUP_REMOVED lines=125> */
[-C--:B--2---:R-:W-:Y:S01]  /*8060*/  @!P2 IMAD R11, R82, R154.reuse, RZ ;  /* 0x0000009a520ba224 */ /* 0x084fe200078e02ff */
[----:B------:R2:W-:Y:S01]  /*8070*/  @!P3 STG.E.U8 desc[UR36][R6.64+0x71], R81 ;  /* 0x000071510600b986 */ /* 0x0005e2000c101124 */
[C---:B------:R-:W-:Y:S02]  /*8080*/  ISETP.LT.OR P3, PT, R164.reuse, 0x79, !P1 ;  /* 0x00000079a400780c */ /* 0x040fe40004f61670 */
[C---:B------:R-:W-:Y:S01]  /*8090*/  ISETP.LT.OR P1, PT, R164.reuse, 0x7a, !P1 ;  /* 0x0000007aa400780c */ /* 0x040fe20004f21670 */
[----:B------:R2:W-:Y:S01]  /*80a0*/  @!P2 STG.E.U8 desc[UR36][R8.64+0x70], R11 ;  /* 0x0000700b0800a986 */ /* 0x0005e2000c101124 */
[C---:B------:R-:W-:Y:S02]  /*80b0*/  ISETP.LT.OR P2, PT, R164.reuse, 0x79, !P4 ;  /* 0x00000079a400780c */ /* 0x040fe40006741670 */
[----:B------:R-:W-:Y:S01]  /*80c0*/  ISETP.LT.OR P4, PT, R164, 0x7a, !P4 ;  /* 0x0000007aa400780c */ /* 0x000fe20006781670 */
[----:B------:R-:W-:-:S05]  /*80d0*/  @!P0 IMAD R83, R83, R154, RZ ;  /* 0x0000009a53538224 */ /* 0x000fca00078e02ff */
[----:B------:R2:W-:Y:S01]  /*80e0*/  @!P0 STG.E.U8 desc[UR36][R8.64+0x71], R83 ;  /* 0x0000715308008986 */ /* 0x0005e2000c101124 */
[-C--:B-1----:R-:W-:Y:S02]  /*80f0*/  @!P3 IMAD R3, R84, R154.reuse, RZ ;  /* 0x0000009a5403b224 */ /* 0x082fe400078e02ff */
[-C--:B------:R-:W-:Y:S02]  /*8100*/  @!P1 IMAD R85, R85, R154.reuse, RZ ;  /* 0x0000009a55559224 */ /* 0x080fe400078e02ff */
[-C--:B0-----:R-:W-:Y:S01]  /*8110*/  @!P2 IMAD R5, R86, R154.reuse, RZ ;  /* 0x0000009a5605a224 */ /* 0x081fe200078e02ff */
[----:B------:R2:W-:Y:S01]  /*8120*/  @!P3 STG.E.U8 desc[UR36][R6.64+0x78], R3 ;  /* 0x000078030600b986 */ /* 0x0005e2000c101124 */
[----:B------:R-:W-:-:S03]  /*8130*/  @!P4 IMAD R87, R87, R154, RZ ;  /* 0x0000009a5757c224 */ /* 0x000fc600078e02ff */
[----:B------:R2:W-:Y:S04]  /*8140*/  @!P1 STG.E.U8 desc[UR36][R6.64+0x79], R85 ;  /* 0x0000795506009986 */ /* 0x0005e8000c101124 */
[----:B------:R2:W-:Y:S04]  /*8150*/  @!P2 STG.E.U8 desc[UR36][R8.64+0x78], R5 ;  /* 0x000078050800a986 */ /* 0x0005e8000c101124 */
[----:B------:R2:W-:Y:S02]  /*8160*/  @!P4 STG.E.U8 desc[UR36][R8.64+0x79], R87 ;  /* 0x000079570800c986 */ /* 0x0005e4000c101124 */
.L_x_292:
[----:B------:R-:W-:Y:S05]  /*8170*/  BSYNC B0 ;  /* 0x0000000000007941 */ /* 0x000fea0003800000 */
.L_x_34:
[----:B------:R-:W-:Y:S01]  /*8180*/  ULDC UR4, c[0x0][0xc] ;  /* 0x0000030000047ab9 */ /* 0x000fe20000000800 */
[----:B------:R-:W-:Y:S01]  /*8190*/  ULDC UR5, c[0x0][0x10] ;  /* 0x0000040000057ab9 */ /* 0x000fe20000000800 */
[----:B-12---:R-:W1:Y:S01]  /*81a0*/  LDC R3, c[0x0][0x14] ;  /* 0x00000500ff037b82 */ /* 0x006e620000000800 */
[----:B------:R-:W-:Y:S01]  /*81b0*/  UIMAD.WIDE.U32 UR4, UR4, UR5, URZ ;  /* 0x00000005040472a5 */ /* 0x000fe2000f8e003f */
[----:B------:R-:W-:Y:S02]  /*81c0*/  IMAD.MOV.U32 R152, RZ, RZ, -0x1 ;  /* 0xffffffffff987424 */ /* 0x000fe400078e00ff */
[----:B------:R-:W-:-:S03]  /*81d0*/  IMAD.MOV.U32 R22, RZ, RZ, -0x1 ;  /* 0xffffffffff167424 */ /* 0x000fc600078e00ff */
[----:B-1----:R-:W-:-:S04]  /*81e0*/  IMAD.WIDE.U32 R16, R3, UR4, R16 ;  /* 0x0000000403107c25 */ /* 0x002fc8000f8e0010 */
[----:B------:R-:W-:Y:S01]  /*81f0*/  IMAD R3, R3, UR5, RZ ;  /* 0x0000000503037c24 */ /* 0x000fe2000f8e02ff */
[----:B------:R-:W-:Y:S02]  /*8200*/  ULDC.64 UR4, c[0x0][0x650] ;  /* 0x0001940000047ab9 */ /* 0x000fe40000000a00 */
[----:B------:R-:W-:Y:S01]  /*8210*/  ISETP.GE.U32.AND P0, PT, R16, UR4, PT ;  /* 0x0000000410007c0c */ /* 0x000fe2000bf06070 */
[--C-:B------:R-:W-:Y:S01]  /*8220*/  IMAD.IADD R17, R17, 0x1, R3.reuse ;  /* 0x0000000111117824 */ /* 0x100fe200078e0203 */
[----:B------:R-:W-:-:S04]  /*8230*/  PRMT R3, RZ, 0x7610, R3 ;  /* 0x00007610ff037816 */ /* 0x000fc80000000003 */
[----:B------:R-:W-:-:S13]  /*8240*/  ISETP.GE.U32.AND.EX P0, PT, R17, UR5, PT, P0 ;  /* 0x0000000511007c0c */ /* 0x000fda000bf06100 */
[----:B------:R-:W-:Y:S05]  /*8250*/  @P0 BRA `(.L_x_293) ;  /* 0x0000000400640947 */ /* 0x000fea0003800000 */
[----:B------:R-:W1:Y:S01]  /*8260*/  S2R R12, SR_CTAID.X ;  /* 0x00000000000c7919 */ /* 0x000e620000002500 */
[----:B------:R-:W2:Y:S01]  /*8270*/  LDC.64 R10, c[0x0][0x628] ;  /* 0x00018a00ff0a7b82 */ /* 0x000ea20000000a00 */
[----:B------:R-:W-:Y:S01]  /*8280*/  ULDC UR4, c[0x0][0x150] ;  /* 0x0000540000047ab9 */ /* 0x000fe20000000800 */
[----:B0--3--:R-:W-:Y:S01]  /*8290*/  IMAD.MOV.U32 R8, RZ, RZ, R16 ;  /* 0x000000ffff087224 */ /* 0x009fe200078e0010 */
[----:B------:R-:W0:Y:S01]  /*82a0*/  S2R R24, SR_CTAID.Y ;  /* 0x0000000000187919 */ /* 0x000e220000002600 */
[----:B------:R-:W-:-:S04]  /*82b0*/  IMAD.MOV.U32 R9, RZ, RZ, R17 ;  /* 0x000000ffff097224 */ /* 0x000fc800078e0011 */
[----:B------:R-:W3:Y:S08]  /*82c0*/  LDC R21, c[0x0][0x144] ;  /* 0x00005100ff157b82 */ /* 0x000ef00000000800 */
[----:B------:R-:W0:Y:S08]  /*82d0*/  LDC R0, c[0x0][0x630] ;  /* 0x00018c00ff007b82 */ /* 0x000e300000000800 */
[----:B------:R-:W0:Y:S01]  /*82e0*/  LDC.64 R14, c[0x0][0x620] ;  /* 0x00018800ff0e7b82 */ /* 0x000e220000000a00 */
[----:B--2---:R-:W-:-:S04]  /*82f0*/  ISETP.NE.U32.AND P0, PT, R10, RZ, PT ;  /* 0x000000ff0a00720c */ /* 0x004fc80003f05070 */
[----:B------:R-:W-:Y:S02]  /*8300*/  ISETP.NE.AND.EX P0, PT, R11, RZ, PT, P0 ;  /* 0x000000ff0b00720c */ /* 0x000fe40003f05300 */
[----:B-1----:R-:W-:-:S05]  /*8310*/  I2FP.F32.U32 R3, R12 ;  /* 0x0000000c00037245 */ /* 0x002fca0000201000 */
[----:B------:R-:W-:-:S04]  /*8320*/  FMUL R3, R3, UR4 ;  /* 0x0000000403037c20 */ /* 0x000fc80008400000 */
[----:B------:R1:W2:Y:S02]  /*8330*/  F2I.U32.TRUNC.NTZ R20, R3 ;  /* 0x0000000300147305 */ /* 0x0002a4000020f000 */
[----:B---3--:R-:W-:Y:S05]  /*8340*/  @!P0 BRA `(.L_x_294) ;  /* 0x0000000000288947 */ /* 0x008fea0003800000 */
[----:B-1----:R-:W1:Y:S02]  /*8350*/  LDC R3, c[0x0][0x634] ;  /* 0x00018d00ff037b82 */ /* 0x002e640000000800 */
[----:B-1----:R-:W-:-:S05]  /*8360*/  IADD3 R3, P0, R16, R3, RZ ;  /* 0x0000000310037210 */ /* 0x002fca0007f1e0ff */
[----:B------:R-:W-:-:S04]  /*8370*/  IMAD.X R13, RZ, RZ, R17, P0 ;  /* 0x000000ffff0d7224 */ /* 0x000fc800000e0611 */
[----:B------:R-:W-:-:S04]  /*8380*/  IMAD.WIDE.U32 R4, R13, R10, RZ ;  /* 0x0000000a0d047225 */ /* 0x000fc800078e00ff */
[----:B----4-:R-:W-:-:S04]  /*8390*/  IMAD.WIDE.U32 R6, P0, R3, R11, R4 ;  /* 0x0000000b03067225 */ /* 0x010fc80007800004 */
[----:B------:R-:W-:-:S04]  /*83a0*/  IMAD.WIDE.U32 R4, R3, R10, RZ ;  /* 0x0000000a03047225 */ /* 0x000fc800078e00ff */
[----:B------:R-:W-:Y:S01]  /*83b0*/  IMAD.X R9, RZ, RZ, RZ, P0 ;  /* 0x000000ffff097224 */ /* 0x000fe200000e06ff */
[----:B------:R-:W-:Y:S01]  /*83c0*/  IADD3 RZ, P0, R5, R6, RZ ;  /* 0x0000000605ff7210 */ /* 0x000fe20007f1e0ff */
[----:B------:R-:W-:-:S04]  /*83d0*/  IMAD.MOV.U32 R8, RZ, RZ, R7 ;  /* 0x000000ffff087224 */ /* 0x000fc800078e0007 */
[----:B------:R-:W-:-:S08]  /*83e0*/  IMAD.WIDE.U32.X R8, R13, R11, R8, P0 ;  /* 0x0000000b0d087225 */ /* 0x000fd000000e0408 */
.L_x_294:
[----:B----4-:R-:W3:Y:S01]  /*83f0*/  LDC.64 R28, c[0x0][0x640] ;  /* 0x00019000ff1c7b82 */ /* 0x010ee20000000a00 */
[-CC-:B0-----:R-:W-:Y:S01]  /*8400*/  SHF.R.U64 R22, R8, R0.reuse, R9.reuse ;  /* 0x0000000008167219 */ /* 0x181fe20000001209 */
[----:B--2---:R-:W-:Y:S01]  /*8410*/  IMAD.MOV R20, RZ, RZ, -R20 ;  /* 0x000000ffff147224 */ /* 0x004fe200078e0a14 */
[----:B------:R-:W-:Y:S01]  /*8420*/  SHF.R.U32.HI R0, RZ, R0, R9 ;  /* 0x00000000ff007219 */ /* 0x000fe20000011609 */
[----:B------:R-:W-:Y:S01]  /*8430*/  ULDC UR4, c[0x0][0x154] ;  /* 0x0000550000047ab9 */ /* 0x000fe20000000800 */
[----:B-1----:R-:W-:Y:S01]  /*8440*/  IADD3 R3, P0, RZ, -R22, RZ ;  /* 0x80000016ff037210 */ /* 0x002fe20007f1e0ff */
[----:B------:R-:W-:Y:S02]  /*8450*/  IMAD R21, R21, R20, R12 ;  /* 0x0000001415157224 */ /* 0x000fe400078e020c */
[----:B------:R-:W0:Y:S01]  /*8460*/  LDC R6, c[0x0][0x618] ;  /* 0x00018600ff067b82 */ /* 0x000e220000000800 */
[----:B------:R-:W-:Y:S02]  /*8470*/  IMAD.MOV.U32 R7, RZ, RZ, 0x1 ;  /* 0x00000001ff077424 */ /* 0x000fe400078e00ff */
[----:B------:R-:W-:-:S04]  /*8480*/  IMAD.X R5, RZ, RZ, ~R0, P0 ;  /* 0x000000ffff057224 */ /* 0x000fc800000e0e00 */
[-C--:B------:R-:W-:Y:S01]  /*8490*/  IMAD R0, R5, R14.reuse, RZ ;  /* 0x0000000e05007224 */ /* 0x080fe200078e02ff */
[----:B------:R-:W1:Y:S01]  /*84a0*/  LDC R8, c[0x0][0x608] ;  /* 0x00018200ff087b82 */ /* 0x000e620000000800 */
[----:B------:R-:W-:-:S04]  /*84b0*/  IMAD.WIDE.U32 R4, R3, R14, R16 ;  /* 0x0000000e03047225 */ /* 0x000fc800078e0010 */
[----:B------:R-:W-:Y:S01]  /*84c0*/  IMAD R3, R3, R15, R0 ;  /* 0x0000000f03037224 */ /* 0x000fe200078e0200 */
[----:B------:R-:W-:Y:S02]  /*84d0*/  I2FP.F32.U32 R0, R24 ;  /* 0x0000001800007245 */ /* 0x000fe40000201000 */
[----:B------:R-:W2:Y:S01]  /*84e0*/  LDC R26, c[0x0][0x658] ;  /* 0x00019600ff1a7b82 */ /* 0x000ea20000000800 */
[----:B------:R-:W-:Y:S01]  /*84f0*/  IMAD.IADD R3, R5, 0x1, R3 ;  /* 0x0000000105037824 */ /* 0x000fe200078e0203 */
[----:B---3--:R-:W-:Y:S01]  /*8500*/  ISETP.NE.U32.AND P0, PT, R28, RZ, PT ;  /* 0x000000ff1c00720c */ /* 0x008fe20003f05070 */
[----:B------:R-:W-:Y:S01]  /*8510*/  FMUL R0, R0, UR4 ;  /* 0x0000000400007c20 */ /* 0x000fe20008400000 */
[----:B------:R-:W-:Y:S02]  /*8520*/  IMAD.MOV.U32 R5, RZ, RZ, -0x1 ;  /* 0xffffffffff057424 */ /* 0x000fe400078e00ff */
[----:B------:R-:W-:Y:S01]  /*8530*/  ISETP.NE.AND.EX P0, PT, R29, RZ, PT, P0 ;  /* 0x000000ff1d00720c */ /* 0x000fe20003f05300 */
[----:B------:R3:W4:Y:S01]  /*8540*/  F2I.U32.TRUNC.NTZ R13, R0 ;  /* 0x00000000000d7305 */ /* 0x000722000020f000 */
[----:B------:R-:W3:Y:S01]  /*8550*/  LDC R15, c[0x0][0x148] ;  /* 0x00005200ff0f7b82 */ /* 0x000ee20000000800 */
[----:B0-----:R-:W-:-:S02]  /*8560*/  SHF.R.U64 R12, R4, R6, R3 ;  /* 0x00000006040c7219 */ /* 0x001fc40000001203 */
[----:B------:R-:W-:-:S05]  /*8570*/  SHF.R.U32.HI R3, RZ, R6, R3 ;  /* 0x00000006ff037219 */ /* 0x000fca0000011603 */
[----:B------:R-:W0:Y:S01]  /*8580*/  LDC R20, c[0x0][0x600] ;  /* 0x00018000ff147b82 */ /* 0x000e220000000800 */
[-CC-:B-1----:R-:W-:Y:S02]  /*8590*/  SHF.R.U64 R10, R12, R8.reuse, R3.reuse ;  /* 0x000000080c0a7219 */ /* 0x182fe40000001203 */
[----:B------:R-:W-:-:S05]  /*85a0*/  SHF.R.U32.HI R3, RZ, R8, R3 ;  /* 0x00000008ff037219 */ /* 0x000fca0000011603 */
[----:B------:R-:W1:Y:S01]  /*85b0*/  LDC R27, c[0x0][0x648] ;  /* 0x00019200ff1b7b82 */ /* 0x000e620000000800 */
[-C--:B--2---:R-:W-:Y:S02]  /*85c0*/  SHF.L.U32 R4, R5, R26.reuse, RZ ;  /* 0x0000001a05047219 */ /* 0x084fe400000006ff */
[-CC-:B------:R-:W-:Y:S02]  /*85d0*/  SHF.R.U64 R14, R10, R26.reuse, R3.reuse ;  /* 0x0000001a0a0e7219 */ /* 0x180fe40000001203 */
[----:B------:R-:W-:Y:S02]  /*85e0*/  SHF.R.U32.HI R5, RZ, R26, R3 ;  /* 0x0000001aff057219 */ /* 0x000fe40000011603 */
[----:B------:R-:W-:Y:S01]  /*85f0*/  LOP3.LUT R25, RZ, R4, RZ, 0x33, !PT ;  /* 0x00000004ff197212 */ /* 0x000fe200078e33ff */
[----:B------:R-:W2:Y:S01]  /*8600*/  LDC R30, c[0x0][0x638] ;  /* 0x00018e00ff1e7b82 */ /* 0x000ea20000000800 */
[----:B------:R-:W-:Y:S01]  /*8610*/  SHF.L.U32 R26, R7, R26, RZ ;  /* 0x0000001a071a7219 */ /* 0x000fe200000006ff */
[----:B------:R-:W-:-:S06]  /*8620*/  IMAD.MOV.U32 R4, RZ, RZ, R14 ;  /* 0x000000ffff047224 */ /* 0x000fcc00078e000e */
[----:B------:R-:W0:Y:S01]  /*8630*/  LDC R31, c[0x0][0x610] ;  /* 0x00018400ff1f7b82 */ /* 0x000e220000000800 */
[----:B----4-:R-:W-:Y:S05]  /*8640*/  @!P0 BRA `(.L_x_295) ;  /* 0x0000000000288947 */ /* 0x010fea0003800000 */
        /* <DEDUP_REMOVED lines=10> */
.L_x_295:
[----:B------:R-:W-:Y:S01]  /*86f0*/  ISETP.NE.AND P0, PT, R2, 0x1, PT ;  /* 0x000000010200780c */ /* 0x000fe20003f05270 */
[----:B0-----:R-:W-:Y:S01]  /*8700*/  VIADD R7, R20, 0xffffffff ;  /* 0xffffffff14077836 */ /* 0x001fe20000000000 */
[----:B-1-3--:R-:W-:Y:S01]  /*8710*/  SHF.R.U64 R0, R4, R27, R5 ;  /* 0x0000001b04007219 */ /* 0x00afe20000001205 */
[----:B------:R-:W-:Y:S01]  /*8720*/  IMAD.MOV R13, RZ, RZ, -R13 ;  /* 0x000000ffff0d7224 */ /* 0x000fe200078e0a0d */
[----:B------:R-:W-:Y:S01]  /*8730*/  LOP3.LUT R5, R10, R25, RZ, 0xc0, !PT ;  /* 0x000000190a057212 */ /* 0x000fe200078ec0ff */
[----:B------:R-:W-:Y:S01]  /*8740*/  IMAD.MOV.U32 R4, RZ, RZ, 0x1 ;  /* 0x00000001ff047424 */ /* 0x000fe200078e00ff */
[----:B------:R-:W-:Y:S01]  /*8750*/  LOP3.LUT R12, R12, R7, RZ, 0xc0, !PT ;  /* 0x000000070c0c7212 */ /* 0x000fe200078ec0ff */
[----:B------:R-:W-:Y:S02]  /*8760*/  IMAD.MOV R3, RZ, RZ, -R0 ;  /* 0x000000ffff037224 */ /* 0x000fe400078e0a00 */
[----:B------:R-:W-:Y:S02]  /*8770*/  IMAD R0, R26, R0, R5 ;  /* 0x000000001a007224 */ /* 0x000fe400078e0205 */
[----:B--2---:R-:W-:-:S02]  /*8780*/  IMAD R3, R3, R30, R14 ;  /* 0x0000001e03037224 */ /* 0x004fc400078e020e */
[----:B------:R-:W-:Y:S02]  /*8790*/  @P0 IMAD R21, R15, R13, R24 ;  /* 0x0000000d0f150224 */ /* 0x000fe400078e0218 */
[----:B------:R-:W-:Y:S01]  /*87a0*/  IMAD R5, R3, R20, R12 ;  /* 0x0000001403057224 */ /* 0x000fe200078e020c */
[----:B------:R-:W-:Y:S01]  /*87b0*/  PRMT R3, R4, 0x7610, R3 ;  /* 0x0000761004037816 */ /* 0x000fe20000000003 */
[----:B------:R-:W-:-:S05]  /*87c0*/  IMAD R0, R0, R31, R21 ;  /* 0x0000001f00007224 */ /* 0x000fca00078e0215 */
[----:B------:R-:W-:Y:S02]  /*87d0*/  SEL R152, R5, R0, !P0 ;  /* 0x0000000005987207 */ /* 0x000fe40004000000 */
[----:B------:R-:W-:-:S07]  /*87e0*/  SEL R0, R0, R5, !P0 ;  /* 0x0000000500007207 */ /* 0x000fce0004000000 */
.L_x_293:
[----:B------:R-:W-:Y:S01]  /*87f0*/  LOP3.LUT P0, RZ, R3, 0xff, RZ, 0xc0, !PT ;  /* 0x000000ff03ff7812 */ /* 0x000fe2000780c0ff */
[----:B------:R-:W-:-:S12]  /*8800*/  IMAD.MOV.U32 R153, RZ, RZ, R0 ;  /* 0x000000ffff997224 */ /* 0x000fd800078e0000 */
[----:B------:R-:W-:Y:S05]  /*8810*/  @P0 BRA `(.L_x_296) ;  /* 0xffffff8800500947 */ /* 0x000fea000383ffff */
[----:B------:R-:W-:Y:S05]  /*8820*/  EXIT ;  /* 0x000000000000794d */ /* 0x000fea0003800000 */
.L_x_7:
[----:B0-----:R-:W-:Y:S01]  /*8830*/  ULDC.64 UR4, c[0x0][0x650] ;  /* 0x0001940000047ab9 */ /* 0x001fe20000000a00 */
        /* <DEDUP_REMOVED lines=25> */
.L_x_298:
[----:B------:R-:W0:Y:S01]  /*89d0*/  LDC.64 R26, c[0x0][0x640] ;  /* 0x00019000ff1a7b82 */ /* 0x000e220000000a00 */
[-CC-:B------:R-:W-:Y:S01]  /*89e0*/  SHF.R.U64 R21, R12, R8.reuse, R13.reuse ;  /* 0x000000080c157219 */ /* 0x180fe2000000120d */
[----:B------:R-:W-:Y:S01]  /*89f0*/  IMAD.MOV.U32 R30, RZ, RZ, 0x1 ;  /* 0x00000001ff1e7424 */ /* 0x000fe200078e00ff */
[----:B------:R-:W-:Y:S02]  /*8a00*/  SHF.R.U32.HI R6, RZ, R8, R13 ;  /* 0x00000008ff067219 */ /* 0x000fe4000001160d */
[----:B------:R-:W-:-:S03]  /*8a10*/  IADD3 R11, P0, RZ, -R21, RZ ;  /* 0x80000015ff0b7210 */ /* 0x000fc60007f1e0ff */
[----:B------:R-:W1:Y:S02]  /*8a20*/  LDC R10, c[0x0][0x618] ;  /* 0x00018600ff0a7b82 */ /* 0x000e640000000800 */
[----:B------:R-:W-:-:S04]  /*8a30*/  IMAD.X R7, RZ, RZ, ~R6, P0 ;  /* 0x000000ffff077224 */ /* 0x000fc800000e0e06 */
[-C--:B------:R-:W-:Y:S02]  /*8a40*/  IMAD R8, R7, R22.reuse, RZ ;  /* 0x0000001607087224 */ /* 0x080fe400078e02ff */
[----:B------:R-:W2:Y:S01]  /*8a50*/  LDC R12, c[0x0][0x608] ;  /* 0x00018200ff0c7b82 */ /* 0x000ea20000000800 */
[----:B------:R-:W-:-:S04]  /*8a60*/  IMAD.WIDE.U32 R6, R11, R22, R16 ;  /* 0x000000160b067225 */ /* 0x000fc800078e0010 */
[----:B------:R-:W-:-:S03]  /*8a70*/  IMAD R11, R11, R23, R8 ;  /* 0x000000170b0b7224 */ /* 0x000fc600078e0208 */
[----:B------:R-:W3:Y:S01]  /*8a80*/  LDC R25, c[0x0][0x658] ;  /* 0x00019600ff197b82 */ /* 0x000ee20000000800 */
[----:B------:R-:W-:Y:S01]  /*8a90*/  IMAD.IADD R7, R7, 0x1, R11 ;  /* 0x0000000107077824 */ /* 0x000fe200078e020b */
[----:B0-----:R-:W-:-:S04]  /*8aa0*/  ISETP.NE.U32.AND P0, PT, R26, RZ, PT ;  /* 0x000000ff1a00720c */ /* 0x001fc80003f05070 */
[----:B------:R-:W-:Y:S02]  /*8ab0*/  ISETP.NE.AND.EX P0, PT, R27, RZ, PT, P0 ;  /* 0x000000ff1b00720c */ /* 0x000fe40003f05300 */
[----:B------:R-:W0:Y:S01]  /*8ac0*/  LDC R22, c[0x0][0x600] ;  /* 0x00018000ff167b82 */ /* 0x000e220000000800 */
[-CC-:B-1----:R-:W-:Y:S02]  /*8ad0*/  SHF.R.U64 R8, R6, R10.reuse, R7.reuse ;  /* 0x0000000a06087219 */ /* 0x182fe40000001207 */
[----:B------:R-:W-:Y:S01]  /*8ae0*/  SHF.R.U32.HI R7, RZ, R10, R7 ;  /* 0x0000000aff077219 */ /* 0x000fe20000011607 */
[----:B------:R-:W-:-:S04]  /*8af0*/  IMAD.MOV.U32 R10, RZ, RZ, -0x1 ;  /* 0xffffffffff0a7424 */ /* 0x000fc800078e00ff */
        /* <DEDUP_REMOVED lines=21> */
.L_x_299:
[----:B------:R-:W-:Y:S01]  /*8c50*/  ISETP.NE.AND P0, PT, R2, 0x1, PT ;  /* 0x000000010200780c */ /* 0x000fe20003f05270 */
[----:B0-----:R-:W-:Y:S01]  /*8c60*/  VIADD R11, R22, 0xffffffff ;  /* 0xffffffff160b7836 */ /* 0x001fe20000000000 */
[----:B-1----:R-:W-:Y:S02]  /*8c70*/  SHF.R.U64 R6, R6, R24, R7 ;  /* 0x0000001806067219 */ /* 0x002fe40000001207 */
[----:B------:R-:W-:Y:S02]  /*8c80*/  SHF.L.U32 R30, R30, R25, RZ ;  /* 0x000000191e1e7219 */ /* 0x000fe400000006ff */
[----:B------:R-:W-:Y:S01]  /*8c90*/  LOP3.LUT R5, R23, R32, RZ, 0xc0, !PT ;  /* 0x0000002017057212 */ /* 0x000fe200078ec0ff */
[----:B------:R-:W-:-:S04]  /*8ca0*/  IMAD.MOV R7, RZ, RZ, -R6 ;  /* 0x000000ffff077224 */ /* 0x000fc800078e0a06 */
[----:B------:R-:W-:Y:S01]  /*8cb0*/  IMAD R6, R30, R6, R5 ;  /* 0x000000061e067224 */ /* 0x000fe200078e0205 */
[----:B------:R-:W-:Y:S01]  /*8cc0*/  LOP3.LUT R5, R8, R11, RZ, 0xc0, !PT ;  /* 0x0000000b08057212 */ /* 0x000fe200078ec0ff */
[----:B------:R-:W-:Y:S02]  /*8cd0*/  @P0 IMAD R3, R9, R14, R4 ;  /* 0x0000000e09030224 */ /* 0x000fe400078e0204 */
[----:B--2---:R-:W-:Y:S02]  /*8ce0*/  IMAD R4, R7, R28, R20 ;  /* 0x0000001c07047224 */ /* 0x004fe400078e0214 */
[----:B---3--:R-:W-:Y:S02]  /*8cf0*/  IMAD R3, R6, R29, R3 ;  /* 0x0000001d06037224 */ /* 0x008fe400078e0203 */
[----:B------:R-:W-:Y:S02]  /*8d00*/  IMAD R4, R4, R22, R5 ;  /* 0x0000001604047224 */ /* 0x000fe400078e0205 */
[----:B------:R-:W-:-:S02]  /*8d10*/  IMAD.MOV.U32 R8, RZ, RZ, 0x1 ;  /* 0x00000001ff087424 */ /* 0x000fc400078e00ff */
[----:B------:R-:W-:Y:S01]  /*8d20*/  IMAD.MOV.U32 R6, RZ, RZ, R21 ;  /* 0x000000ffff067224 */ /* 0x000fe200078e0015 */
[----:B------:R-:W-:Y:S02]  /*8d30*/  SEL R7, R4, R3, !P0 ;  /* 0x0000000304077207 */ /* 0x000fe40004000000 */
[----:B------:R-:W-:-:S07]  /*8d40*/  SEL R20, R3, R4, !P0 ;  /* 0x0000000403147207 */ /* 0x000fce0004000000 */
.L_x_297:
[----:B------:R-:W-:-:S08]  /*8d50*/  NOP ;  /* 0x0000000000007918 */ /* 0x000fd00000000000 */
[----:B------:R-:W0:-:S00]  /*8d60*/  USETMAXREG.DEALLOC.CTAPOOL 0x28 ;  /* 0x00000028000079c8 */ /* 0x000e0000080e0500 */
[----:B0-----:R-:W-:-:S13]  /*8d70*/  ISETP.NE.AND P0, PT, R0, RZ, PT ;  /* 0x000000ff0000720c */ /* 0x001fda0003f05270 */
[----:B------:R-:W-:Y:S05]  /*8d80*/  @P0 EXIT ;  /* 0x000000000000094d */ /* 0x000fea0003800000 */
[----:B------:R-:W-:Y:S01]  /*8d90*/  LOP3.LUT P0, RZ, R8, 0xff, RZ, 0xc0, !PT ;  /* 0x000000ff08ff7812 */ /* 0x000fe2000780c0ff */
[----:B------:R-:W-:Y:S02]  /*8da0*/  IMAD.MOV.U32 R0, RZ, RZ, 0x1 ;  /* 0x00000001ff007424 */ /* 0x000fe400078e00ff */
[----:B------:R-:W-:-:S10]  /*8db0*/  IMAD.MOV.U32 R3, RZ, RZ, RZ ;  /* 0x000000ffff037224 */ /* 0x000fd400078e00ff */
[----:B------:R-:W-:Y:S05]  /*8dc0*/  @!P0 BRA `(.L_x_300) ;  /* 0x0000000c00448947 */ /* 0x000fea0003800000 */
[----:B------:R-:W0:Y:S01]  /*8dd0*/  LDC R0, c[0x0][0x28c] ;  /* 0x0000a300ff007b82 */ /* 0x000e220000000800 */
[----:B------:R-:W-:Y:S01]  /*8de0*/  ULDC UR5, c[0x0][0x658] ;  /* 0x0001960000057ab9 */ /* 0x000fe20000000800 */
[----:B------:R-:W-:Y:S01]  /*8df0*/  UMOV UR7, 0xffffffff ;  /* 0xffffffff00077882 */ /* 0x000fe20000000000 */
[----:B------:R-:W-:Y:S01]  /*8e00*/  ULDC UR6, c[0x0][0xc] ;  /* 0x0000030000067ab9 */ /* 0x000fe20000000800 */
[----:B------:R-:W-:Y:S01]  /*8e10*/  USHF.L.U32 UR8, UR7, UR5, URZ ;  /* 0x0000000507087299 */ /* 0x000fe2000800063f */
[----:B------:R-:W-:Y:S01]  /*8e20*/  BSSY B0, `(.L_x_300) ;  /* 0x00000cb000007945 */ /* 0x000fe20003800000 */
[----:B------:R-:W-:Y:S01]  /*8e30*/  UMOV UR9, 0x1 ;  /* 0x0000000100097882 */ /* 0x000fe20000000000 */
[----:B------:R-:W-:Y:S01]  /*8e40*/  ULDC UR7, c[0x0][0x10] ;  /* 0x0000040000077ab9 */ /* 0x000fe20000000800 */
[----:B------:R-:W1:Y:S01]  /*8e50*/  S2UR UR10, SR_CgaCtaId ;  /* 0x00000000000a79c3 */ /* 0x000e620000008800 */
[----:B------:R-:W-:Y:S01]  /*8e60*/  UIMAD.WIDE.U32 UR6, UR6, UR7, URZ ;  /* 0x00000007060672a5 */ /* 0x000fe2000f8e003f */
[----:B------:R-:W-:Y:S01]  /*8e70*/  IMAD.MOV.U32 R11, RZ, RZ, 0x1 ;  /* 0x00000001ff0b7424 */ /* 0x000fe200078e00ff */
[----:B------:R-:W-:Y:S01]  /*8e80*/  USHF.L.U32 UR17, UR9, UR5, URZ ;  /* 0x0000000509117299 */ /* 0x000fe2000800063f */
[----:B------:R-:W-:Y:S01]  /*8e90*/  LOP3.LUT R8, R19, 0x2, RZ, 0xfc, !PT ;  /* 0x0000000213087812 */ /* 0x000fe200078efcff */
[----:B------:R-:W-:Y:S01]  /*8ea0*/  ULDC UR4, c[0x0][0x600] ;  /* 0x0001800000047ab9 */ /* 0x000fe20000000800 */
[----:B------:R-:W-:Y:S01]  /*8eb0*/  ULDC UR5, c[0x0][0x14] ;  /* 0x0000050000057ab9 */ /* 0x000fe20000000800 */
[----:B------:R-:W-:-:S02]  /*8ec0*/  UIADD3 UR4, UR4, -0x1, URZ ;  /* 0xffffffff04047890 */ /* 0x000fc4000fffe03f */
[----:B------:R-:W-:Y:S02]  /*8ed0*/  UIMAD.WIDE.U32 UR22, UR6, UR5, URZ ;  /* 0x00000005061672a5 */ /* 0x000fe4000f8e003f */
[----:B------:R-:W-:Y:S02]  /*8ee0*/  UIMAD UR13, UR7, UR5, URZ ;  /* 0x00000005070d72a4 */ /* 0x000fe4000f8e023f */
[----:B------:R-:W-:Y:S02]  /*8ef0*/  ULOP3.LUT UR16, URZ, UR8, URZ, 0x33, !UPT ;  /* 0x000000083f107292 */ /* 0x000fe4000f8e333f */
[----:B------:R-:W-:Y:S01]  /*8f00*/  UIADD3 UR13, UR23, UR13, URZ ;  /* 0x0000000d170d7290 */ /* 0x000fe2000fffe03f */
[----:B0-----:R-:W-:Y:S01]  /*8f10*/  VIADD R0, R0, 0x1f ;  /* 0x0000001f00007836 */ /* 0x001fe20000000000 */
[----:B------:R-:W-:-:S04]  /*8f20*/  ULDC.64 UR24, c[0x0][0x198] ;  /* 0x0000660000187ab9 */ /* 0x000fc80000000a00 */
[----:B------:R-:W-:Y:S01]  /*8f30*/  SHF.R.S32.HI R3, RZ, 0x1f, R0 ;  /* 0x0000001fff037819 */ /* 0x000fe20000011400 */
[----:B-1----:R-:W-:-:S03]  /*8f40*/  IMAD.U32 R9, RZ, RZ, UR10 ;  /* 0x0000000aff097e24 */ /* 0x002fc6000f8e00ff */
[----:B------:R-:W-:Y:S01]  /*8f50*/  LEA.HI R3, R3, R0, RZ, 0x5 ;  /* 0x0000000003037211 */ /* 0x000fe200078f28ff */
[----:B------:R-:W-:-:S03]  /*8f60*/  IMAD.MOV.U32 R0, RZ, RZ, 0x1 ;  /* 0x00000001ff007424 */ /* 0x000fc600078e00ff */
[----:B------:R-:W-:Y:S01]  /*8f70*/  SHF.R.S32.HI R10, RZ, 0x5, R3 ;  /* 0x00000005ff0a7819 */ /* 0x000fe20000011403 */
[----:B------:R-:W-:Y:S01]  /*8f80*/  IMAD.MOV.U32 R3, RZ, RZ, RZ ;  /* 0x000000ffff037224 */ /* 0x000fe200078e00ff */
[----:B------:R-:W-:-:S03]  /*8f90*/  LEA R12, R9, 0x100, 0xc ;  /* 0x00000100090c7811 */ /* 0x000fc600078e60ff */
[----:B------:R-:W-:-:S07]  /*8fa0*/  VIADD R13, R10, 0x1 ;  /* 0x000000010a0d7836 */ /* 0x000fce0000000000 */
.L_x_311:
[----:B------:R-:W-:-:S03]  /*8fb0*/  UMOV UR5, 0xffffffff ;  /* 0xffffffff00057882 */ /* 0x000fc60000000000 */
[----:B------:R-:W-:Y:S05]  /*8fc0*/  BRA.DIV UR5, `(.L_x_301) ;  /* 0x0000000e05887947 */ /* 0x000fea000b800000 */
[----:B------:R-:W-:-:S13]  /*8fd0*/  ELECT P6, URZ, PT ;  /* 0x00000000003f782f */ /* 0x000fda00038c0000 */
.L_x_321:
[----:B------:R-:W0:Y:S01]  /*8fe0*/  LDC R4, c[0x0][0x28c] ;  /* 0x0000a300ff047b82 */ /* 0x000e220000000800 */
[----:B------:R-:W-:Y:S01]  /*8ff0*/  BSSY B1, `(.L_x_302) ;  /* 0x000003a000017945 */ /* 0x000fe20003800000 */
[----:B0-----:R-:W-:-:S13]  /*9000*/  ISETP.LT.OR P6, PT, R4, 0x1, !P6 ;  /* 0x000000010400780c */ /* 0x001fda00077c1670 */
[----:B------:R-:W-:Y:S05]  /*9010*/  @P6 BRA `(.L_x_303) ;  /* 0x0000000000dc6947 */ /* 0x000fea0003800000 */
[----:B------:R-:W-:Y:S02]  /*9020*/  IMAD R20, R20, 0x2, R9 ;  /* 0x0000000214147824 */ /* 0x000fe400078e0209 */
[----:B------:R-:W-:Y:S02]  /*9030*/  IMAD.SHL.U32 R21, R7, 0x80, RZ ;  /* 0x0000008007157824 */ /* 0x000fe400078e00ff */
[----:B------:R-:W-:Y:S02]  /*9040*/  IMAD.MOV.U32 R24, RZ, RZ, RZ ;  /* 0x000000ffff187224 */ /* 0x000fe400078e00ff */
[----:B------:R-:W-:Y:S02]  /*9050*/  IMAD.MOV.U32 R4, RZ, RZ, R13 ;  /* 0x000000ffff047224 */ /* 0x000fe400078e000d */
[----:B------:R-:W-:Y:S02]  /*9060*/  IMAD.MOV.U32 R5, RZ, RZ, R0 ;  /* 0x000000ffff057224 */ /* 0x000fe400078e0000 */
[----:B------:R-:W-:-:S02]  /*9070*/  IMAD.MOV.U32 R7, RZ, RZ, R3 ;  /* 0x000000ffff077224 */ /* 0x000fc400078e0003 */
[----:B------:R-:W-:-:S07]  /*9080*/  IMAD.SHL.U32 R20, R20, 0x80, RZ ;  /* 0x0000008014147824 */ /* 0x000fce00078e00ff */
.L_x_306:
[----:B------:R-:W0:Y:S01]  /*9090*/  S2UR UR5, SR_CgaCtaId ;  /* 0x00000000000579c3 */ /* 0x000e220000008800 */
[----:B------:R-:W-:Y:S02]  /*90a0*/  MOV R14, 0x400 ;  /* 0x00000400000e7802 */ /* 0x000fe40000000f00 */
[----:B------:R-:W-:-:S13]  /*90b0*/  LOP3.LUT P1, RZ, R18, 0x7f, RZ, 0xc0, !PT ;  /* 0x0000007f12ff7812 */ /* 0x000fda000782c0ff */
[----:B------:R-:W1:Y:S01]  /*90c0*/  @!P1 LDC R15, c[0x0][0x500] ;  /* 0x00014000ff0f9b82 */ /* 0x000e620000000800 */
[----:B0-----:R-:W-:-:S05]  /*90d0*/  IMAD.U32 R9, RZ, RZ, UR5 ;  /* 0x00000005ff097e24 */ /* 0x001fca000f8e00ff */
[----:B------:R-:W-:Y:S02]  /*90e0*/  LEA R22, R9, R14, 0x18 ;  /* 0x0000000e09167211 */ /* 0x000fe400078ec0ff */
[----:B------:R-:W-:-:S03]  /*90f0*/  SHF.L.U32 R14, R5, 0x1f, RZ ;  /* 0x0000001f050e7819 */ /* 0x000fc600000006ff */
[----:B------:R-:W-:-:S04]  /*9100*/  IMAD R23, R7, 0x8, R22 ;  /* 0x0000000807177824 */ /* 0x000fc800078e0216 */
[----:B------:R-:W0:Y:S02]  /*9110*/  SYNCS.PHASECHK.TRANS64.TRYWAIT P0, [R23+URZ+0x18], R14 ;  /* 0x0000180e170075a7 */ /* 0x000e24000800017f */
[----:B01----:R-:W-:Y:S05]  /*9120*/  @!P0 BRA `(.L_x_304) ;  /* 0x0000000c00508947 */ /* 0x003fea0003800000 */
.L_x_322:
[----:B0-----:R-:W-:Y:S01]  /*9130*/  PRMT R14, R8, 0x9910, RZ ;  /* 0x00009910080e7816 */ /* 0x001fe200000000ff */
[----:B------:R0:W-:Y:S03]  /*9140*/  @!P1 SYNCS.ARRIVE.TRANS64 RZ, [R23+URZ], R15 ;  /* 0x0000000f17ff99a7 */ /* 0x0001e6000800003f */
[----:B------:R-:W-:-:S13]  /*9150*/  ISETP.NE.AND P0, PT, R14, 0x2, PT ;  /* 0x000000020e00780c */ /* 0x000fda0003f05270 */
[----:B0-----:R-:W-:Y:S05]  /*9160*/  @P0 BRA `(.L_x_305) ;  /* 0x0000000000040947 */ /* 0x001fea0003800000 */
[----:B------:R-:W-:Y:S01]  /*9170*/  BPT.TRAP 0x1 ;  /* 0x000000040000795c */ /* 0x000fe20000300000 */
.L_x_305:
[C---:B------:R-:W-:Y:S01]  /*9180*/  IMAD R14, R7.reuse, 0x2000, R12 ;  /* 0x00002000070e7824 */ /* 0x040fe200078e020c */
[----:B------:R-:W-:Y:S01]  /*9190*/  R2UR UR8, R22 ;  /* 0x00000000160872ca */ /* 0x000fe200000e0000 */
[----:B------:R-:W-:Y:S01]  /*91a0*/  IMAD R22, R7, 0x1000, R22 ;  /* 0x0000100007167824 */ /* 0x000fe200078e0216 */
[----:B------:R-:W-:Y:S01]  /*91b0*/  R2UR UR18, R20 ;  /* 0x00000000141272ca */ /* 0x000fe200000e0000 */
[----:B------:R-:W-:Y:S01]  /*91c0*/  VIADD R4, R4, 0xffffffff ;  /* 0xffffffff04047836 */ /* 0x000fe20000000000 */
[----:B------:R-:W-:Y:S01]  /*91d0*/  R2UR UR5, R14 ;  /* 0x000000000e0572ca */ /* 0x000fe200000e0000 */
[----:B------:R-:W-:Y:S01]  /*91e0*/  UIADD3 UR6, UP0, UR24, 0xf0, URZ ;  /* 0x000000f018067890 */ /* 0x000fe2000ff1e03f */
[----:B------:R-:W-:Y:S01]  /*91f0*/  R2UR UR11, R22 ;  /* 0x00000000160b72ca */ /* 0x000fe200000e0000 */
[----:B------:R-:W-:Y:S01]  /*9200*/  UIADD3 UR26, UP1, UR24, 0x1f0, URZ ;  /* 0x000001f0181a7890 */ /* 0x000fe2000ff3e03f */
[----:B------:R-:W-:Y:S01]  /*9210*/  R2UR UR9, R23 ;  /* 0x00000000170972ca */ /* 0x000fe200000e0000 */
[----:B------:R-:W-:Y:S01]  /*9220*/  UIADD3.X UR7, URZ, UR25, URZ, UP0, !UPT ;  /* 0x000000193f077290 */ /* 0x000fe200087fe43f */
[----:B------:R-:W-:Y:S01]  /*9230*/  R2UR UR10, R24 ;  /* 0x00000000180a72ca */ /* 0x000fe200000e0000 */
[----:B------:R-:W-:Y:S01]  /*9240*/  VIADD R7, R7, 0x1 ;  /* 0x0000000107077836 */ /* 0x000fe20000000000 */
[----:B------:R-:W-:Y:S01]  /*9250*/  R2UR UR12, R6 ;  /* 0x00000000060c72ca */ /* 0x000fe200000e0000 */
[----:B------:R-:W-:Y:S01]  /*9260*/  UIADD3.X UR27, URZ, UR25, URZ, UP1, !UPT ;  /* 0x000000193f1b7290 */ /* 0x000fe20008ffe43f */
[----:B------:R-:W-:Y:S01]  /*9270*/  R2UR UR19, R21 ;  /* 0x00000000151372ca */ /* 0x000fe200000e0000 */
[----:B------:R-:W-:Y:S01]  /*9280*/  UMOV UR20, 0x30000 ;  /* 0x0003000000147882 */ /* 0x000fe20000000000 */
[----:B------:R-:W-:Y:S01]  /*9290*/  ISETP.GT.AND P1, PT, R4, 0x1, PT ;  /* 0x000000010400780c */ /* 0x000fe20003f24270 */
[----:B------:R-:W-:Y:S01]  /*92a0*/  UIADD3 UR8, UR8, UR5, URZ ;  /* 0x0000000508087290 */ /* 0x000fe2000fffe03f */
[----:B------:R-:W-:Y:S01]  /*92b0*/  ISETP.NE.AND P0, PT, R7, 0x3, PT ;  /* 0x000000030700780c */ /* 0x000fe20003f05270 */
[----:B------:R-:W-:Y:S01]  /*92c0*/  UIADD3 UR5, UR11, 0x6100, URZ ;  /* 0x000061000b057890 */ /* 0x000fe2000fffe03f */
[----:B------:R-:W-:Y:S01]  /*92d0*/  VIADD R24, R24, 0x20 ;  /* 0x0000002018187836 */ /* 0x000fe20000000000 */
[----:B------:R-:W-:Y:S01]  /*92e0*/  UMOV UR14, 0x0 ;  /* 0x00000000000e7882 */ /* 0x000fe20000000000 */
[----:B------:R-:W-:Y:S01]  /*92f0*/  UMOV UR15, 0x10000000 ;  /* 0x10000000000f7882 */ /* 0x000fe20000000000 */
[----:B------:R-:W-:Y:S01]  /*9300*/  UMOV UR11, UR18 ;  /* 0x00000012000b7c82 */ /* 0x000fe20008000000 */
[----:B------:R-:W-:-:S02]  /*9310*/  SEL R14, RZ, 0x1, P0 ;  /* 0x00000001ff0e7807 */ /* 0x000fc40000000000 */
[----:B------:R0:W-:Y:S01]  /*9320*/  UTMALDG.3D.MULTICAST [UR8], [UR6], UR20, desc[UR14] ;  /* 0x00000e08060073b4 */ /* 0x0001e20008011814 */
[----:B------:R-:W-:Y:S02]  /*9330*/  SEL R7, R7, RZ, P0 ;  /* 0x000000ff07077207 */ /* 0x000fe40000000000 */
[----:B------:R-:W-:Y:S01]  /*9340*/  LOP3.LUT R5, R5, R14, RZ, 0x3c, !PT ;  /* 0x0000000e05057212 */ /* 0x000fe200078e3cff */
[----:B0-----:R-:W-:Y:S01]  /*9350*/  UMOV UR8, UR5 ;  /* 0x0000000500087c82 */ /* 0x001fe20008000000 */
[----:B------:R-:W-:Y:S02]  /*9360*/  UMOV UR11, UR19 ;  /* 0x00000013000b7c82 */ /* 0x000fe40008000000 */
[----:B------:R0:W-:Y:S02]  /*9370*/  UTMALDG.3D [UR8], [UR26], desc[UR14] ;  /* 0x00000e081a0075b4 */ /* 0x0001e40008011000 */
[----:B0-----:R-:W-:Y:S05]  /*9380*/  @P1 BRA `(.L_x_306) ;  /* 0xfffffffc00401947 */ /* 0x001fea000383ffff */
.L_x_303:
[----:B------:R-:W-:Y:S05]  /*9390*/  BSYNC B1 ;  /* 0x0000000000017941 */ /* 0x000fea0003800000 */
.L_x_302:
[----:B------:R-:W-:Y:S01]  /*93a0*/  LOP3.LUT P1, RZ, R11, 0xff, RZ, 0xc0, !PT ;  /* 0x000000ff0bff7812 */ /* 0x000fe2000782c0ff */
[C---:B------:R-:W-:Y:S01]  /*93b0*/  IMAD.IADD R6, R10.reuse, 0x1, R3 ;  /* 0x000000010a067824 */ /* 0x040fe200078e0203 */
[----:B------:R-:W-:Y:S01]  /*93c0*/  ULDC.64 UR6, c[0x0][0x650] ;  /* 0x0001940000067ab9 */ /* 0x000fe20000000a00 */
[----:B------:R-:W-:Y:S01]  /*93d0*/  ISETP.GE.U32.AND P2, PT, R10, 0x3, PT ;  /* 0x000000030a00780c */ /* 0x000fe20003f46070 */
[----:B------:R-:W-:Y:S01]  /*93e0*/  BSSY B1, `(.L_x_307) ;  /* 0x000006c000017945 */ /* 0x000fe20003800000 */
[----:B------:R-:W-:Y:S01]  /*93f0*/  IMAD.MOV.U32 R20, RZ, RZ, -0x1 ;  /* 0xffffffffff147424 */ /* 0x000fe200078e00ff */
[----:B------:R-:W-:Y:S01]  /*9400*/  ISETP.GT.U32.AND P0, PT, R6, 0x2, PT ;  /* 0x000000020600780c */ /* 0x000fe20003f04070 */
[----:B------:R-:W-:Y:S01]  /*9410*/  IMAD.MOV.U32 R7, RZ, RZ, -0x1 ;  /* 0xffffffffff077424 */ /* 0x000fe200078e00ff */
[----:B------:R-:W-:Y:S02]  /*9420*/  PRMT R11, RZ, 0x7610, R11 ;  /* 0x00007610ff0b7816 */ /* 0x000fe4000000000b */
[----:B------:R-:W-:-:S03]  /*9430*/  ISETP.LT.U32.AND P0, PT, R10, 0x3, P0 ;  /* 0x000000030a00780c */ /* 0x000fc60000701070 */
[----:B------:R-:W0:Y:S01]  /*9440*/  @P1 S2R R9, SR_CgaCtaId ;  /* 0x0000000000091919 */ /* 0x000e220000008800 */
[----:B------:R-:W-:-:S04]  /*9450*/  @P1 MOV R4, 0x400 ;  /* 0x0000040000041802 */ /* 0x000fc80000000f00 */
[----:B0-----:R-:W-:Y:S01]  /*9460*/  @P1 LEA R3, R9, R4, 0x18 ;  /* 0x0000000409031211 */ /* 0x001fe200078ec0ff */
[----:B------:R-:W-:-:S03]  /*9470*/  IMAD.WIDE.U32 R4, R6, -0x55555555, RZ ;  /* 0xaaaaaaab06047825 */ /* 0x000fc600078e00ff */
[----:B------:R0:W-:Y:S01]  /*9480*/  @P1 SYNCS.ARRIVE.TRANS64.A1T0 RZ, [R3+URZ+0x48], RZ ;  /* 0x000048ff03ff19a7 */ /* 0x0001e2000810003f */
[----:B------:R-:W-:Y:S02]  /*9490*/  IADD3 R16, P1, R16, UR22, RZ ;  /* 0x0000001610107c10 */ /* 0x000fe4000ff3e0ff */
[----:B------:R-:W-:Y:S02]  /*94a0*/  SHF.R.U32.HI R5, RZ, 0x1, R5 ;  /* 0x00000001ff057819 */ /* 0x000fe40000011605 */
[----:B------:R-:W-:Y:S02]  /*94b0*/  IADD3.X R17, R17, UR13, RZ, P1, !PT ;  /* 0x0000000d11117c10 */ /* 0x000fe40008ffe4ff */
[----:B------:R-:W-:Y:S02]  /*94c0*/  PRMT R4, RZ, 0x7610, R4 ;  /* 0x00007610ff047816 */ /* 0x000fe40000000004 */
[----:B0-----:R-:W-:Y:S02]  /*94d0*/  SEL R3, RZ, 0x1, !P0 ;  /* 0x00000001ff037807 */ /* 0x001fe40004000000 */
[----:B------:R-:W-:-:S02]  /*94e0*/  ISETP.GE.U32.AND P0, PT, R16, UR6, PT ;  /* 0x0000000610007c0c */ /* 0x000fc4000bf06070 */
[----:B------:R-:W-:Y:S01]  /*94f0*/  LOP3.LUT R0, R0, R3, RZ, 0x3c, !PT ;  /* 0x0000000300007212 */ /* 0x000fe200078e3cff */
[----:B------:R-:W-:Y:S01]  /*9500*/  IMAD R3, R5, -0x3, R6 ;  /* 0xfffffffd05037824 */ /* 0x000fe200078e0206 */
[----:B------:R-:W-:Y:S01]  /*9510*/  ISETP.GE.U32.AND.EX P0, PT, R17, UR7, PT, P0 ;  /* 0x0000000711007c0c */ /* 0x000fe2000bf06100 */
[----:B------:R-:W-:Y:S01]  /*9520*/  IMAD.MOV.U32 R6, RZ, RZ, -0x1 ;  /* 0xffffffffff067424 */ /* 0x000fe200078e00ff */
[----:B------:R-:W-:-:S11]  /*9530*/  @P2 LOP3.LUT R0, R0, 0x1, R5, 0x78, !PT ;  /* 0x0000000100002812 */ /* 0x000fd600078e7805 */
[----:B------:R-:W-:Y:S05]  /*9540*/  @P0 BRA `(.L_x_308) ;  /* 0x0000000400540947 */ /* 0x000fea0003800000 */
[----:B------:R-:W0:Y:S01]  /*9550*/  S2R R15, SR_CTAID.X ;  /* 0x00000000000f7919 */ /* 0x000e220000002500 */
[----:B------:R-:W-:Y:S01]  /*9560*/  ULDC.64 UR6, c[0x0][0x628] ;  /* 0x00018a0000067ab9 */ /* 0x000fe20000000a00 */
[----:B------:R-:W-:Y:S01]  /*9570*/  ULDC UR8, c[0x0][0x630] ;  /* 0x00018c0000087ab9 */ /* 0x000fe20000000800 */
[----:B------:R-:W-:Y:S01]  /*9580*/  ISETP.NE.U32.AND P0, PT, RZ, UR6, PT ;  /* 0x00000006ff007c0c */ /* 0x000fe2000bf05070 */
[----:B------:R-:W1:Y:S01]  /*9590*/  S2R R20, SR_CTAID.Y ;  /* 0x0000000000147919 */ /* 0x000e620000002600 */
[----:B------:R-:W-:Y:S01]  /*95a0*/  ULDC UR9, c[0x0][0x150] ;  /* 0x0000540000097ab9 */ /* 0x000fe20000000800 */
[----:B------:R-:W-:Y:S01]  /*95b0*/  IMAD.MOV.U32 R4, RZ, RZ, R16 ;  /* 0x000000ffff047224 */ /* 0x000fe200078e0010 */
[----:B------:R-:W-:Y:S01]  /*95c0*/  ISETP.NE.AND.EX P0, PT, RZ, UR7, PT, P0 ;  /* 0x00000007ff007c0c */ /* 0x000fe2000bf05300 */
[----:B------:R-:W-:Y:S01]  /*95d0*/  IMAD.MOV.U32 R5, RZ, RZ, R17 ;  /* 0x000000ffff057224 */ /* 0x000fe200078e0011 */
[----:B0-----:R-:W-:-:S11]  /*95e0*/  I2FP.F32.U32 R22, R15 ;  /* 0x0000000f00167245 */ /* 0x001fd60000201000 */
[----:B------:R-:W-:Y:S05]  /*95f0*/  @!P0 BRA `(.L_x_309) ;  /* 0x0000000000288947 */ /* 0x000fea0003800000 */
[----:B------:R-:W-:Y:S02]  /*9600*/  ULDC UR5, c[0x0][0x634] ;  /* 0x00018d0000057ab9 */ /* 0x000fe40000000800 */
[----:B------:R-:W-:-:S05]  /*9610*/  IADD3 R5, P0, R16, UR5, RZ ;  /* 0x0000000510057c10 */ /* 0x000fca000ff1e0ff */
[----:B------:R-:W-:-:S04]  /*9620*/  IMAD.X R21, RZ, RZ, R17, P0 ;  /* 0x000000ffff157224 */ /* 0x000fc800000e0611 */
[----:B------:R-:W-:-:S04]  /*9630*/  IMAD.WIDE.U32 R6, R21, UR6, RZ ;  /* 0x0000000615067c25 */ /* 0x000fc8000f8e00ff */
[----:B------:R-:W-:-:S04]  /*9640*/  IMAD.WIDE.U32 R6, P0, R5, UR7, R6 ;  /* 0x0000000705067c25 */ /* 0x000fc8000f800006 */
[----:B------:R-:W-:-:S04]  /*9650*/  IMAD.WIDE.U32 R4, R5, UR6, RZ ;  /* 0x0000000605047c25 */ /* 0x000fc8000f8e00ff */
[----:B------:R-:W-:Y:S01]  /*9660*/  IMAD.MOV.U32 R4, RZ, RZ, R7 ;  /* 0x000000ffff047224 */ /* 0x000fe200078e0007 */
[----:B------:R-:W-:Y:S01]  /*9670*/  IADD3 RZ, P1, R5, R6, RZ ;  /* 0x0000000605ff7210 */ /* 0x000fe20007f3e0ff */
[----:B------:R-:W-:-:S04]  /*9680*/  IMAD.X R5, RZ, RZ, RZ, P0 ;  /* 0x000000ffff057224 */ /* 0x000fc800000e06ff */
[----:B------:R-:W-:-:S08]  /*9690*/  IMAD.WIDE.U32.X R4, R21, UR7, R4, P1 ;  /* 0x0000000715047c25 */ /* 0x000fd000088e0404 */
.L_x_309:
[--C-:B------:R-:W-:Y:S01]  /*96a0*/  SHF.R.U64 R14, R4, UR8, R5.reuse ;  /* 0x00000008040e7c19 */ /* 0x100fe20008001205 */
[----:B------:R-:W-:Y:S01]  /*96b0*/  FMUL R22, R22, UR9 ;  /* 0x0000000916167c20 */ /* 0x000fe20008400000 */
[----:B------:R-:W-:Y:S01]  /*96c0*/  SHF.R.U32.HI R4, RZ, UR8, R5 ;  /* 0x00000008ff047c19 */ /* 0x000fe20008011605 */
[----:B------:R-:W0:Y:S01]  /*96d0*/  LDC R6, c[0x0][0x144] ;  /* 0x00005100ff067b82 */ /* 0x000e220000000800 */
[----:B------:R-:W-:Y:S01]  /*96e0*/  IADD3 R5, P0, RZ, -R14, RZ ;  /* 0x8000000eff057210 */ /* 0x000fe20007f1e0ff */
[----:B------:R-:W-:Y:S01]  /*96f0*/  ULDC UR5, c[0x0][0x154] ;  /* 0x0000550000057ab9 */ /* 0x000fe20000000800 */
[----:B-1----:R-:W-:Y:S01]  /*9700*/  I2FP.F32.U32 R7, R20 ;  /* 0x0000001400077245 */ /* 0x002fe20000201000 */
[----:B------:R-:W1:Y:S01]  /*9710*/  F2I.U32.TRUNC.NTZ R22, R22 ;  /* 0x0000001600167305 */ /* 0x000e62000020f000 */
[----:B------:R-:W-:Y:S01]  /*9720*/  ULDC.64 UR6, c[0x0][0x620] ;  /* 0x0001880000067ab9 */ /* 0x000fe20000000a00 */
[----:B------:R-:W-:Y:S01]  /*9730*/  IMAD.X R4, RZ, RZ, ~R4, P0 ;  /* 0x000000ffff047224 */ /* 0x000fe200000e0e04 */
[----:B------:R-:W-:Y:S01]  /*9740*/  ISETP.NE.AND P2, PT, R2, 0x1, PT ;  /* 0x000000010200780c */ /* 0x000fe20003f45270 */
[----:B------:R-:W-:Y:S01]  /*9750*/  FMUL R23, R7, UR5 ;  /* 0x0000000507177c20 */ /* 0x000fe20008400000 */
[----:B------:R-:W2:Y:S01]  /*9760*/  LDC R25, c[0x0][0x148] ;  /* 0x00005200ff197b82 */ /* 0x000ea20000000800 */
[----:B------:R-:W-:Y:S01]  /*9770*/  IMAD R4, R4, UR6, RZ ;  /* 0x0000000604047c24 */ /* 0x000fe2000f8e02ff */
[----:B------:R-:W-:-:S03]  /*9780*/  ULDC UR5, c[0x0][0x618] ;  /* 0x0001860000057ab9 */ /* 0x000fc60000000800 */
[----:B------:R-:W3:Y:S01]  /*9790*/  F2I.U32.TRUNC.NTZ R23, R23 ;  /* 0x0000001700177305 */ /* 0x000ee2000020f000 */
[C---:B------:R-:W-:Y:S02]  /*97a0*/  IMAD R7, R5.reuse, UR7, R4 ;  /* 0x0000000705077c24 */ /* 0x040fe4000f8e0204 */
[----:B------:R-:W-:Y:S01]  /*97b0*/  IMAD.WIDE.U32 R4, R5, UR6, R16 ;  /* 0x0000000605047c25 */ /* 0x000fe2000f8e0010 */
[----:B------:R-:W-:Y:S02]  /*97c0*/  ULDC.64 UR6, c[0x0][0x640] ;  /* 0x0001900000067ab9 */ /* 0x000fe40000000a00 */
[----:B------:R-:W-:Y:S01]  /*97d0*/  ISETP.NE.U32.AND P0, PT, RZ, UR6, PT ;  /* 0x00000006ff007c0c */ /* 0x000fe2000bf05070 */
[----:B------:R-:W-:Y:S02]  /*97e0*/  IMAD.IADD R5, R5, 0x1, R7 ;  /* 0x0000000105057824 */ /* 0x000fe400078e0207 */
[----:B-1----:R-:W-:Y:S01]  /*97f0*/  IMAD.MOV R22, RZ, RZ, -R22 ;  /* 0x000000ffff167224 */ /* 0x002fe200078e0a16 */
[----:B------:R-:W-:-:S02]  /*9800*/  ISETP.NE.AND.EX P0, PT, RZ, UR7, PT, P0 ;  /* 0x00000007ff007c0c */ /* 0x000fc4000bf05300 */
[----:B------:R-:W-:Y:S01]  /*9810*/  SHF.R.U64 R21, R4, UR5, R5 ;  /* 0x0000000504157c19 */ /* 0x000fe20008001205 */
[----:B0-----:R-:W-:Y:S01]  /*9820*/  IMAD R15, R6, R22, R15 ;  /* 0x00000016060f7224 */ /* 0x001fe200078e020f */
[----:B------:R-:W-:Y:S01]  /*9830*/  SHF.R.U32.HI R4, RZ, UR5, R5 ;  /* 0x00000005ff047c19 */ /* 0x000fe20008011605 */
[----:B------:R-:W-:Y:S01]  /*9840*/  ULDC UR5, c[0x0][0x608] ;  /* 0x0001820000057ab9 */ /* 0x000fe20000000800 */
[----:B---3--:R-:W-:Y:S02]  /*9850*/  IMAD.MOV R6, RZ, RZ, -R23 ;  /* 0x000000ffff067224 */ /* 0x008fe400078e0a17 */
[--C-:B------:R-:W-:Y:S02]  /*9860*/  SHF.R.U64 R22, R21, UR5, R4.reuse ;  /* 0x0000000515167c19 */ /* 0x100fe40008001204 */
[----:B------:R-:W-:Y:S01]  /*9870*/  SHF.R.U32.HI R5, RZ, UR5, R4 ;  /* 0x00000005ff057c19 */ /* 0x000fe20008011604 */
[----:B------:R-:W-:Y:S01]  /*9880*/  ULDC UR5, c[0x0][0x658] ;  /* 0x0001960000057ab9 */ /* 0x000fe20000000800 */
[----:B--2---:R-:W-:-:S02]  /*9890*/  @P2 IMAD R15, R25, R6, R20 ;  /* 0x00000006190f2224 */ /* 0x004fc400078e0214 */
[--C-:B------:R-:W-:Y:S02]  /*98a0*/  SHF.R.U64 R20, R22, UR5, R5.reuse ;  /* 0x0000000516147c19 */ /* 0x100fe40008001205 */
[----:B------:R-:W-:-:S03]  /*98b0*/  SHF.R.U32.HI R23, RZ, UR5, R5 ;  /* 0x00000005ff177c19 */ /* 0x000fc60008011605 */
[----:B------:R-:W-:Y:S02]  /*98c0*/  IMAD.MOV.U32 R6, RZ, RZ, R20 ;  /* 0x000000ffff067224 */ /* 0x000fe400078e0014 */
[----:B------:R-:W-:Y:S01]  /*98d0*/  IMAD.MOV.U32 R5, RZ, RZ, R23 ;  /* 0x000000ffff057224 */ /* 0x000fe200078e0017 */
[----:B------:R-:W-:Y:S06]  /*98e0*/  @!P0 BRA `(.L_x_310) ;  /* 0x00000000002c8947 */ /* 0x000fec0003800000 */
        /* <DEDUP_REMOVED lines=9> */
[----:B------:R-:W-:-:S04]  /*9980*/  IMAD.WIDE.U32.X R4, R23, UR7, R4, P1 ;  /* 0x0000000717047c25 */ /* 0x000fc800088e0404 */
[----:B------:R-:W-:-:S07]  /*9990*/  IMAD.MOV.U32 R6, RZ, RZ, R4 ;  /* 0x000000ffff067224 */ /* 0x000fce00078e0004 */
.L_x_310:
[----:B------:R-:W-:Y:S01]  /*99a0*/  ULDC UR5, c[0x0][0x648] ;  /* 0x0001920000057ab9 */ /* 0x000fe20000000800 */
[----:B------:R-:W-:Y:S01]  /*99b0*/  LOP3.LUT R4, R22, UR16, RZ, 0xc0, !PT ;  /* 0x0000001016047c12 */ /* 0x000fe2000f8ec0ff */
[----:B------:R-:W-:Y:S01]  /*99c0*/  ULDC UR6, c[0x0][0x610] ;  /* 0x0001840000067ab9 */ /* 0x000fe20000000800 */
[----:B------:R-:W-:Y:S01]  /*99d0*/  SHF.R.U64 R5, R6, UR5, R5 ;  /* 0x0000000506057c19 */ /* 0x000fe20008001205 */
[----:B------:R-:W-:Y:S01]  /*99e0*/  ULDC UR5, c[0x0][0x638] ;  /* 0x00018e0000057ab9 */ /* 0x000fe20000000800 */
[----:B------:R-:W-:Y:S01]  /*99f0*/  LOP3.LUT R21, R21, UR4, RZ, 0xc0, !PT ;  /* 0x0000000415157c12 */ /* 0x000fe2000f8ec0ff */
[----:B------:R-:W-:Y:S02]  /*9a00*/  IMAD.MOV.U32 R6, RZ, RZ, R14 ;  /* 0x000000ffff067224 */ /* 0x000fe400078e000e */
[----:B------:R-:W-:Y:S02]  /*9a10*/  IMAD.MOV R7, RZ, RZ, -R5 ;  /* 0x000000ffff077224 */ /* 0x000fe400078e0a05 */
[----:B------:R-:W-:-:S02]  /*9a20*/  IMAD R4, R5, UR17, R4 ;  /* 0x0000001105047c24 */ /* 0x000fc4000f8e0204 */
[----:B------:R-:W-:Y:S01]  /*9a30*/  IMAD R20, R7, UR5, R20 ;  /* 0x0000000507147c24 */ /* 0x000fe2000f8e0214 */
[----:B------:R-:W-:Y:S01]  /*9a40*/  ULDC UR5, c[0x0][0x600] ;  /* 0x0001800000057ab9 */ /* 0x000fe20000000800 */
[----:B------:R-:W-:Y:S02]  /*9a50*/  IMAD R15, R4, UR6, R15 ;  /* 0x00000006040f7c24 */ /* 0x000fe4000f8e020f */
[----:B------:R-:W-:Y:S02]  /*9a60*/  IMAD R20, R20, UR5, R21 ;  /* 0x0000000514147c24 */ /* 0x000fe4000f8e0215 */
[----:B------:R-:W-:-:S03]  /*9a70*/  IMAD.MOV.U32 R4, RZ, RZ, 0x1 ;  /* 0x00000001ff047424 */ /* 0x000fc600078e00ff */
[----:B------:R-:W-:Y:S02]  /*9a80*/  SEL R7, R20, R15, !P2 ;  /* 0x0000000f14077207 */ /* 0x000fe40005000000 */
[----:B------:R-:W-:-:S07]  /*9a90*/  SEL R20, R15, R20, !P2 ;  /* 0x000000140f147207 */ /* 0x000fce0005000000 */
.L_x_308:
[----:B------:R-:W-:Y:S05]  /*9aa0*/  BSYNC B1 ;  /* 0x0000000000017941 */ /* 0x000fea0003800000 */
.L_x_307:
[----:B------:R-:W-:-:S13]  /*9ab0*/  LOP3.LUT P0, RZ, R4, 0xff, RZ, 0xc0, !PT ;  /* 0x000000ff04ff7812 */ /* 0x000fda000780c0ff */
[----:B------:R-:W-:Y:S05]  /*9ac0*/  @P0 BRA `(.L_x_311) ;  /* 0xfffffff400380947 */ /* 0x000fea000383ffff */
[----:B------:R-:W-:Y:S05]  /*9ad0*/  BSYNC B0 ;  /* 0x0000000000007941 */ /* 0x000fea0003800000 */
.L_x_300:
[----:B------:R-:W-:-:S03]  /*9ae0*/  UMOV UR5, 0xffffffff ;  /* 0xffffffff00057882 */ /* 0x000fc60000000000 */
[----:B------:R-:W-:Y:S05]  /*9af0*/  BRA.DIV UR5, `(.L_x_312) ;  /* 0x0000000205f07947 */ /* 0x000fea000b800000 */
[----:B------:R-:W-:-:S13]  /*9b00*/  ELECT P6, URZ, PT ;  /* 0x00000000003f782f */ /* 0x000fda00038c0000 */
.L_x_325:
[----:B------:R-:W-:Y:S04]  /*9b10*/  BSSY B0, `(.L_x_313) ;  /* 0x0000022000007945 */ /* 0x000fe80003800000 */
[----:B------:R-:W-:Y:S05]  /*9b20*/  @!P6 BRA `(.L_x_314) ;  /* 0x000000000080e947 */ /* 0x000fea0003800000 */
[----:B------:R-:W-:-:S04]  /*9b30*/  LOP3.LUT R19, R19, 0x2, RZ, 0xfc, !PT ;  /* 0x0000000213137812 */ /* 0x000fc800078efcff */
[----:B------:R-:W-:-:S13]  /*9b40*/  ISETP.NE.AND P0, PT, R19, 0x3, PT ;  /* 0x000000031300780c */ /* 0x000fda0003f05270 */
[----:B------:R-:W-:Y:S05]  /*9b50*/  @!P0 BRA `(.L_x_315) ;  /* 0x0000000000048947 */ /* 0x000fea0003800000 */
[----:B------:R-:W-:Y:S01]  /*9b60*/  BPT.TRAP 0x1 ;  /* 0x000000040000795c */ /* 0x000fe20000300000 */
.L_x_315:
[----:B------:R-:W0:Y:S01]  /*9b70*/  S2R R5, SR_CgaCtaId ;  /* 0x0000000000057919 */ /* 0x000e220000008800 */
[----:B------:R-:W-:Y:S02]  /*9b80*/  MOV R2, 0x400 ;  /* 0x0000040000027802 */ /* 0x000fe40000000f00 */
[----:B------:R-:W-:Y:S02]  /*9b90*/  SHF.L.U32 R4, R0, 0x1f, RZ ;  /* 0x0000001f00047819 */ /* 0x000fe400000006ff */
[----:B0-----:R-:W-:-:S05]  /*9ba0*/  LEA R2, R5, R2, 0x18 ;  /* 0x0000000205027211 */ /* 0x001fca00078ec0ff */
[----:B------:R-:W-:-:S04]  /*9bb0*/  VIADD R2, R2, 0x18 ;  /* 0x0000001802027836 */ /* 0x000fc80000000000 */
[C---:B------:R-:W-:Y:S02]  /*9bc0*/  IMAD R7, R3.reuse, 0x8, R2 ;  /* 0x0000000803077824 */ /* 0x040fe400078e0202 */
[----:B------:R-:W-:Y:S02]  /*9bd0*/  VIADD R3, R3, 0x1 ;  /* 0x0000000103037836 */ /* 0x000fe40000000000 */
[----:B------:R-:W0:Y:S03]  /*9be0*/  SYNCS.PHASECHK.TRANS64.TRYWAIT P0, [R7+URZ], R4 ;  /* 0x00000004070075a7 */ /* 0x000e26000800017f */
[----:B------:R-:W-:-:S04]  /*9bf0*/  ISETP.NE.AND P1, PT, R3, 0x3, PT ;  /* 0x000000030300780c */ /* 0x000fc80003f25270 */
[----:B------:R-:W-:Y:S02]  /*9c00*/  SEL R5, RZ, 0x1, P1 ;  /* 0x00000001ff057807 */ /* 0x000fe40000800000 */
[----:B------:R-:W-:Y:S02]  /*9c10*/  SEL R3, R3, RZ, P1 ;  /* 0x000000ff03037207 */ /* 0x000fe40000800000 */
[----:B------:R-:W-:-:S03]  /*9c20*/  LOP3.LUT R9, R0, R5, RZ, 0x3c, !PT ;  /* 0x0000000500097212 */ /* 0x000fc600078e3cff */
[----:B------:R-:W-:Y:S01]  /*9c30*/  IMAD R6, R3, 0x8, R2 ;  /* 0x0000000803067824 */ /* 0x000fe200078e0202 */
[----:B------:R-:W-:Y:S01]  /*9c40*/  SHF.L.U32 R5, R9, 0x1f, RZ ;  /* 0x0000001f09057819 */ /* 0x000fe200000006ff */
[----:B0-----:R-:W-:Y:S06]  /*9c50*/  @!P0 BRA `(.L_x_316) ;  /* 0x0000000000b88947 */ /* 0x001fec0003800000 */
.L_x_326:
[----:B------:R-:W1:Y:S01]  /*9c60*/  SYNCS.PHASECHK.TRANS64.TRYWAIT P0, [R6+URZ], R5 ;  /* 0x00000005060075a7 */ /* 0x000e62000800017f */
[----:B------:R-:W-:-:S05]  /*9c70*/  VIADD R0, R3, 0x1 ;  /* 0x0000000103007836 */ /* 0x000fca0000000000 */
[----:B------:R-:W-:-:S04]  /*9c80*/  ISETP.NE.AND P1, PT, R0, 0x3, PT ;  /* 0x000000030000780c */ /* 0x000fc80003f25270 */
[----:B0-----:R-:W-:Y:S02]  /*9c90*/  SEL R4, RZ, 0x1, P1 ;  /* 0x00000001ff047807 */ /* 0x001fe40000800000 */
[----:B------:R-:W-:Y:S02]  /*9ca0*/  SEL R3, R0, RZ, P1 ;  /* 0x000000ff00037207 */ /* 0x000fe40000800000 */
[----:B------:R-:W-:Y:S01]  /*9cb0*/  LOP3.LUT R0, R9, R4, RZ, 0x3c, !PT ;  /* 0x0000000409007212 */ /* 0x000fe200078e3cff */
[----:B-1----:R-:W-:Y:S06]  /*9cc0*/  @!P0 BRA `(.L_x_317) ;  /* 0x0000000000b08947 */ /* 0x002fec0003800000 */
.L_x_327:
[----:B------:R-:W-:Y:S01]  /*9cd0*/  IMAD R3, R3, 0x8, R2 ;  /* 0x0000000803037824 */ /* 0x000fe200078e0202 */
[----:B------:R-:W-:-:S07]  /*9ce0*/  SHF.L.U32 R0, R0, 0x1f, RZ ;  /* 0x0000001f00007819 */ /* 0x000fce00000006ff */
.L_x_318:
[----:B-1----:R1:W2:Y:S02]  /*9cf0*/  SYNCS.PHASECHK.TRANS64.TRYWAIT P0, [R3+URZ], R0 ;  /* 0x00000000030075a7 */ /* 0x0022a4000800017f */
[----:B--2---:R-:W-:Y:S05]  /*9d00*/  @!P0 NANOSLEEP.SYNCS 0x989680 ;  /* 0x009896800000895d */ /* 0x004fea0003900000 */
[----:B------:R-:W2:Y:S02]  /*9d10*/  @!P0 SYNCS.PHASECHK.TRANS64 P0, [R3+URZ], R0 ;  /* 0x00000000030085a7 */ /* 0x000ea4000800007f */
[----:B--2---:R-:W-:Y:S05]  /*9d20*/  @!P0 BRA `(.L_x_318) ;  /* 0xfffffffc00f08947 */ /* 0x004fea000383ffff */
.L_x_314:
[----:B------:R-:W-:Y:S05]  /*9d30*/  BSYNC B0 ;  /* 0x0000000000007941 */ /* 0x000fea0003800000 */
.L_x_313:
[----:B------:R-:W-:Y:S05]  /*9d40*/  EXIT ;  /* 0x000000000000794d */ /* 0x000fea0003800000 */
.L_x_21:
[----:B---3--:R3:W4:Y:S02]  /*9d50*/  SYNCS.PHASECHK.TRANS64.TRYWAIT P1, [R3+URZ], R0 ;  /* 0x00000000030075a7 */ /* 0x008724000802017f */
[----:B----4-:R-:W-:Y:S05]  /*9d60*/  @!P1 NANOSLEEP.SYNCS 0x989680 ;  /* 0x009896800000995d */ /* 0x010fea0003900000 */
[----:B------:R-:W4:Y:S02]  /*9d70*/  @!P1 SYNCS.PHASECHK.TRANS64 P1, [R3+URZ], R0 ;  /* 0x00000000030095a7 */ /* 0x000f24000802007f */
[----:B----4-:R-:W-:Y:S05]  /*9d80*/  @!P1 BRA `(.L_x_21) ;  /* 0xfffffffc00f09947 */ /* 0x010fea000383ffff */
[----:B------:R-:W-:Y:S05]  /*9d90*/  BRA `(.L_x_20) ;  /* 0xffffff7400c07947 */ /* 0x000fea000383ffff */
.L_x_26:
[----:B-1----:R1:W2:Y:S02]  /*9da0*/  SYNCS.PHASECHK.TRANS64.TRYWAIT P1, [R5+URZ], R4 ;  /* 0x00000004050075a7 */ /* 0x0022a4000802017f */
[----:B--2---:R-:W-:Y:S05]  /*9db0*/  @!P1 NANOSLEEP.SYNCS 0x989680 ;  /* 0x009896800000995d */ /* 0x004fea0003900000 */
[----:B------:R-:W2:Y:S02]  /*9dc0*/  @!P1 SYNCS.PHASECHK.TRANS64 P1, [R5+URZ], R4 ;  /* 0x00000004050095a7 */ /* 0x000ea4000802007f */
[----:B--2---:R-:W-:Y:S05]  /*9dd0*/  @!P1 BRA `(.L_x_26) ;  /* 0xfffffffc00f09947 */ /* 0x004fea000383ffff */
[----:B------:R-:W-:Y:S05]  /*9de0*/  BRA `(.L_x_25) ;  /* 0xffffff7800647947 */ /* 0x000fea000383ffff */
.L_x_301:
[----:B------:R-:W-:Y:S01]  /*9df0*/  BSSY B1, `(.L_x_319) ;  /* 0x0000006000017945 */ /* 0x000fe20003800000 */
[----:B------:R-:W-:-:S07]  /*9e00*/  IMAD.MOV.U32 R15, RZ, RZ, -0x1 ;  /* 0xffffffffff0f7424 */ /* 0x000fce00078e00ff */
[----:B------:R-:W-:Y:S05]  /*9e10*/  WARPSYNC.COLLECTIVE R15, `(.L_x_320) ;  /* 0x000000000f0c7348 */ /* 0x000fea0003c00000 */
[----:B------:R-:W-:Y:S02]  /*9e20*/  ELECT P6, UR62, PT ;  /* 0x00000000003e782f */ /* 0x000fe400038c0000 */
[----:B------:R-:W-:Y:S01]  /*9e30*/  MOV R14, UR62 ;  /* 0x0000003e000e7c02 */ /* 0x000fe20008000f00 */
[----:B------:R-:W-:Y:S10]  /*9e40*/  ENDCOLLECTIVE ;  /* 0x000000000000791b */ /* 0x000ff40003800000 */
.L_x_320:
[----:B------:R-:W-:Y:S05]  /*9e50*/  BSYNC B1 ;  /* 0x0000000000017941 */ /* 0x000fea0003800000 */
.L_x_319:
[----:B------:R-:W-:Y:S05]  /*9e60*/  BRA `(.L_x_321) ;  /* 0xfffffff0005c7947 */ /* 0x000fea000383ffff */
.L_x_304:
[----:B0-----:R0:W1:Y:S02]  /*9e70*/  SYNCS.PHASECHK.TRANS64.TRYWAIT P0, [R23+URZ+0x18], R14 ;  /* 0x0000180e170075a7 */ /* 0x001064000800017f */
[----:B-1----:R-:W-:Y:S05]  /*9e80*/  @!P0 NANOSLEEP.SYNCS 0x989680 ;  /* 0x009896800000895d */ /* 0x002fea0003900000 */
[----:B------:R-:W1:Y:S02]  /*9e90*/  @!P0 SYNCS.PHASECHK.TRANS64 P0, [R23+URZ+0x18], R14 ;  /* 0x0000180e170085a7 */ /* 0x000e64000800007f */
[----:B-1----:R-:W-:Y:S05]  /*9ea0*/  @!P0 BRA `(.L_x_304) ;  /* 0xfffffffc00f08947 */ /* 0x002fea000383ffff */
[----:B------:R-:W-:Y:S05]  /*9eb0*/  BRA `(.L_x_322) ;  /* 0xfffffff0009c7947 */ /* 0x000fea000383ffff */
.L_x_312:
[----:B------:R-:W-:Y:S01]  /*9ec0*/  BSSY B0, `(.L_x_323) ;  /* 0x0000006000007945 */ /* 0x000fe20003800000 */
[----:B------:R-:W-:-:S07]  /*9ed0*/  IMAD.MOV.U32 R15, RZ, RZ, -0x1 ;  /* 0xffffffffff0f7424 */ /* 0x000fce00078e00ff */
[----:B------:R-:W-:Y:S05]  /*9ee0*/  WARPSYNC.COLLECTIVE R15, `(.L_x_324) ;  /* 0x000000000f0c7348 */ /* 0x000fea0003c00000 */
[----:B------:R-:W-:Y:S02]  /*9ef0*/  ELECT P6, UR62, PT ;  /* 0x00000000003e782f */ /* 0x000fe400038c0000 */
[----:B------:R-:W-:Y:S01]  /*9f00*/  MOV R14, UR62 ;  /* 0x0000003e000e7c02 */ /* 0x000fe20008000f00 */
[----:B------:R-:W-:Y:S10]  /*9f10*/  ENDCOLLECTIVE ;  /* 0x000000000000791b */ /* 0x000ff40003800000 */
.L_x_324:
[----:B------:R-:W-:Y:S05]  /*9f20*/  BSYNC B0 ;  /* 0x0000000000007941 */ /* 0x000fea0003800000 */
.L_x_323:
[----:B------:R-:W-:Y:S05]  /*9f30*/  BRA `(.L_x_325) ;  /* 0xfffffff800f47947 */ /* 0x000fea000383ffff */
.L_x_316:
[----:B0-----:R0:W1:Y:S02]  /*9f40*/  SYNCS.PHASECHK.TRANS64.TRYWAIT P0, [R7+URZ], R4 ;  /* 0x00000004070075a7 */ /* 0x001064000800017f */
[----:B-1----:R-:W-:Y:S05]  /*9f50*/  @!P0 NANOSLEEP.SYNCS 0x989680 ;  /* 0x009896800000895d */ /* 0x002fea0003900000 */
[----:B------:R-:W1:Y:S02]  /*9f60*/  @!P0 SYNCS.PHASECHK.TRANS64 P0, [R7+URZ], R4 ;  /* 0x00000004070085a7 */ /* 0x000e64000800007f */
[----:B-1----:R-:W-:Y:S05]  /*9f70*/  @!P0 BRA `(.L_x_316) ;  /* 0xfffffffc00f08947 */ /* 0x002fea000383ffff */
[----:B------:R-:W-:Y:S05]  /*9f80*/  BRA `(.L_x_326) ;  /* 0xfffffffc00347947 */ /* 0x000fea000383ffff */
.L_x_317:
[----:B0-----:R0:W1:Y:S02]  /*9f90*/  SYNCS.PHASECHK.TRANS64.TRYWAIT P0, [R6+URZ], R5 ;  /* 0x00000005060075a7 */ /* 0x001064000800017f */
[----:B-1----:R-:W-:Y:S05]  /*9fa0*/  @!P0 NANOSLEEP.SYNCS 0x989680 ;  /* 0x009896800000895d */ /* 0x002fea0003900000 */
[----:B------:R-:W1:Y:S02]  /*9fb0*/  @!P0 SYNCS.PHASECHK.TRANS64 P0, [R6+URZ], R5 ;  /* 0x00000005060085a7 */ /* 0x000e64000800007f */
[----:B-1----:R-:W-:Y:S05]  /*9fc0*/  @!P0 BRA `(.L_x_317) ;  /* 0xfffffffc00f08947 */ /* 0x002fea000383ffff */
[----:B------:R-:W-:Y:S05]  /*9fd0*/  BRA `(.L_x_327) ;  /* 0xfffffffc003c7947 */ /* 0x000fea000383ffff */
.L_x_328:
[----:B------:R-:W-:-:S00]  /*9fe0*/  BRA `(.L_x_328) ;  /* 0xfffffffc00fc7947 */ /* 0x000fc0000383ffff */
[----:B------:R-:W-:-:S00]  /*9ff0*/  NOP ;  /* 0x0000000000007918 */ /* 0x000fc00000000000 */
        /* <DEDUP_REMOVED lines=8> */
.L_x_329:


//--------------------- .nv.global.init           --------------------------
	.section	.nv.global.init,"aw",@progbits
.nv.global.init:
	.type		$str$22,@object
	.size		$str$22,($str$23 - $str$22)
$str$22:
        /*0000*/ 	.byte	0x6b, 0x5f, 0x74, 0x69, 0x6c, 0x65, 0x5f, 0x63, 0x6f, 0x75, 0x6e, 0x74, 0x20, 0x3e, 0x3d, 0x20
        /*0010*/ 	.byte	0x31, 0x00
	.type		$str$23,@object
	.size		$str$23,(__unnamed_1 - $str$23)
$str$23:
        /*0012*/ 	.byte	0x2f, 0x74, 0x6d, 0x70, 0x2f, 0x63, 0x75, 0x74, 0x6c, 0x61, 0x73, 0x73, 0x5f, 0x73, 0x77, 0x65
        /*0022*/ 	.byte	0x65, 0x70, 0x5f, 0x73, 0x72, 0x63, 0x2f, 0x69, 0x6e, 0x63, 0x6c, 0x75, 0x64, 0x65, 0x2f, 0x63
        /*0032*/ 	.byte	0x75, 0x74, 0x6c, 0x61, 0x73, 0x73, 0x2f, 0x67, 0x65, 0x6d, 0x6d, 0x2f, 0x63, 0x6f, 0x6c, 0x6c
        /*0042*/ 	.byte	0x65, 0x63, 0x74, 0x69, 0x76, 0x65, 0x2f, 0x73, 0x6d, 0x39, 0x30, 0x5f, 0x6d, 0x6d, 0x61, 0x5f
        /*0052*/ 	.byte	0x74, 0x6d, 0x61, 0x5f, 0x67, 0x6d, 0x6d, 0x61, 0x5f, 0x73, 0x73, 0x5f, 0x77, 0x61, 0x72, 0x70
        /*0062*/ 	.byte	0x73, 0x70, 0x65, 0x63, 0x69, 0x61, 0x6c, 0x69, 0x7a, 0x65, 0x64, 0x2e, 0x68, 0x70, 0x70, 0x00
	.type		__unnamed_1,@object
	.size		__unnamed_1,(.L_0 - __unnamed_1)
__unnamed_1:
        /*0072*/ 	.byte	0x76, 0x6f, 0x69, 0x64, 0x20, 0x63, 0x75, 0x74, 0x6c, 0x61, 0x73, 0x73, 0x3a, 0x3a, 0x67, 0x65
        /* <DEDUP_REMOVED lines=172> */
        /*0b42*/ 	.byte	0x3a, 0x69, 0x64, 0x65, 0x6e, 0x74, 0x69, 0x74, 0x79, 0x5d, 0x00
.L_0:


//--------------------- .nv.shared._ZN7cutlass13device_kernelINS_4gemm6kernel13GemmUniversalIN4cute5tupleIJiiiiEEENS1_10collective13CollectiveMmaINS1_34MainloopSm90TmaGmmaWarpSpecializedILi3ENS5_IJNS4_1CILi1EEENSA_ILi2EEESB_EEENS1_35KernelTmaWarpSpecializedCooperativeEEENS5_IJNSA_ILi256EEENSA_ILi128EEENSA_ILi32EEEEEEaNS5_IJlSB_lEEEaSK_NS4_8TiledMMAINS4_8MMA_AtomIJNS4_4SM904GMMA27MMA_64x128x32_S32S8S8_SS_TNEEEENS4_6LayoutINS5_IJSC_SB_SB_EEENS5_IJSB_NSA_ILi0EEEST_EEEEENS5_IJNS4_10UnderscoreESW_SW_EEEEENS4_23SM90_TMA_LOAD_MULTICASTENS4_14ComposedLayoutINS4_7SwizzleILi1ELi4ELi3EEENS4_18smem_ptr_flag_bitsILi8EEENSR_INS5_IJNSA_ILi8EEESI_EEENS5_IJSI_SB_EEEEEEEvNS4_8identityENS4_13SM90_TMA_LOADES19_vS1A_EENS_8epilogue10collective6detail29Sm90TmaWarpSpecializedAdapterINS1E_15DefaultEpilogueIaSK_SK_NS1D_6thread17LinearCombinationIaLi1EiiLNS1I_9ScaleType4KindE0ELNS_15FloatRoundStyleE2EaEENS1_15EpilogueDefaultEEEEEvvEEEEvNT_6ParamsE --------------------------
	.section	.nv.shared._ZN7cutlass13device_kernelINS_4gemm6kernel13GemmUniversalIN4cute5tupleIJiiiiEEENS1_10collective13CollectiveMmaINS1_34MainloopSm90TmaGmmaWarpSpecializedILi3ENS5_IJNS4_1CILi1EEENSA_ILi2EEESB_EEENS1_35KernelTmaWarpSpecializedCooperativeEEENS5_IJNSA_ILi256EEENSA_ILi128EEENSA_ILi32EEEEEEaNS5_IJlSB_lEEEaSK_NS4_8TiledMMAINS4_8MMA_AtomIJNS4_4SM904GMMA27MMA_64x128x32_S32S8S8_SS_TNEEEENS4_6LayoutINS5_IJSC_SB_SB_EEENS5_IJSB_NSA_ILi0EEEST_EEEEENS5_IJNS4_10UnderscoreESW_SW_EEEEENS4_23SM90_TMA_LOAD_MULTICASTENS4_14ComposedLayoutINS4_7SwizzleILi1ELi4ELi3EEENS4_18smem_ptr_flag_bitsILi8EEENSR_INS5_IJNSA_ILi8EEESI_EEENS5_IJSI_SB_EEEEEEEvNS4_8identityENS4_13SM90_TMA_LOADES19_vS1A_EENS_8epilogue10collective6detail29Sm90TmaWarpSpecializedAdapterINS1E_15DefaultEpilogueIaSK_SK_NS1D_6thread17LinearCombinationIaLi1EiiLNS1I_9ScaleType4KindE0ELNS_15FloatRoundStyleE2EaEENS1_15EpilogueDefaultEEEEEvvEEEEvNT_6ParamsE,"aw",@nobits
	.sectionflags	@""
	.align	16
	.zero		1024


//--------------------- .nv.shared.reserved.0     --------------------------
	.section	.nv.shared.reserved.0,"aw",@nobits
	.weak		__nv_reservedSMEM_offset_0_alias
	.size		__nv_reservedSMEM_offset_0_alias, 0, 0
	.other		__nv_reservedSMEM_offset_0_alias,@"STO_CUDA_RESERVED_SHARED STV_DEFAULT"
__nv_reservedSMEM_offset_0_alias:
	.zero		0


//--------------------- .nv.global                --------------------------
	.section	.nv.global,"aw",@nobits
.nv.global:
	.type		_ZN39_INTERNAL_35e5d6bc_4_k_cu_6a68530c_62474cute1_E,@object
	.size		_ZN39_INTERNAL_35e5d6bc_4_k_cu_6a68530c_62474cute1_E,(_ZN39_INTERNAL_35e5d6bc_4_k_cu_6a68530c_62474cuda3std3__45__cpo6cbeginE - _ZN39_INTERNAL_35e5d6bc_4_k_cu_6a68530c_62474cute1_E)
_ZN39_INTERNAL_35e5d6bc_4_k_cu_6a68530c_62474cute1_E:
	.zero		1
	.type		_ZN39_INTERNAL_35e5d6bc_4_k_cu_6a68530c_62474cuda3std3__45__cpo6cbeginE,@object
	.size		_ZN39_INTERNAL_35e5d6bc_4_k_cu_6a68530c_62474cuda3std3__45__cpo6cbeginE,(_ZN39_INTERNAL_35e5d6bc_4_k_cu_6a68530c_62474cuda3std3__48in_placeE - _ZN39_INTERNAL_35e5d6bc_4_k_cu_6a68530c_62474cuda3std3__45__cpo6cbeginE)
_ZN39_INTERNAL_35e5d6bc_4_k_cu_6a68530c_62474cuda3std3__45__cpo6cbeginE:
	.zero		1
	.type		_ZN39_INTERNAL_35e5d6bc_4_k_cu_6a68530c_62474cuda3std3__48in_placeE,@object
	.size		_ZN39_INTERNAL_35e5d6bc_4_k_cu_6a68530c_62474cuda3std3__48in_placeE,(_ZN39_INTERNAL_35e5d6bc_4_k_cu_6a68530c_62474cuda3std6ranges3__45__cpo9iter_moveE - _ZN39_INTERNAL_35e5d6bc_4_k_cu_6a68530c_62474cuda3std3__48in_placeE)
_ZN39_INTERNAL_35e5d6bc_4_k_cu_6a68530c_62474cuda3std3__48in_placeE:
	.zero		1
	.type		_ZN39_INTERNAL_35e5d6bc_4_k_cu_6a68530c_62474cuda3std6ranges3__45__cpo9iter_moveE,@object
	.size		_ZN39_INTERNAL_35e5d6bc_4_k_cu_6a68530c_62474cuda3std6ranges3__45__cpo9iter_moveE,(_ZN39_INTERNAL_35e5d6bc_4_k_cu_6a68530c_62474cuda3std3__45__cpo5beginE - _ZN39_INTERNAL_35e5d6bc_4_k_cu_6a68530c_62474cuda3std6ranges3__45__cpo9iter_moveE)
_ZN39_INTERNAL_35e5d6bc_4_k_cu_6a68530c_62474cuda3std6ranges3__45__cpo9iter_moveE:
	.zero		1
	.type		_ZN39_INTERNAL_35e5d6bc_4_k_cu_6a68530c_62474cuda3std3__45__cpo5beginE,@object
	.size		_ZN39_INTERNAL_35e5d6bc_4_k_cu_6a68530c_62474cuda3std3__45__cpo5beginE,(_ZN39_INTERNAL_35e5d6bc_4_k_cu_6a68530c_62474cuda3std3__441_GLOBAL__N__35e5d6bc_4_k_cu_6a68530c_62476ignoreE - _ZN39_INTERNAL_35e5d6bc_4_k_cu_6a68530c_62474cuda3std3__45__cpo5beginE)
_ZN39_INTERNAL_35e5d6bc_4_k_cu_6a68530c_62474cuda3std3__45__cpo5beginE:
	.zero		1
	.type		_ZN39_INTERNAL_35e5d6bc_4_k_cu_6a68530c_62474cuda3std3__441_GLOBAL__N__35e5d6bc_4_k_cu_6a68530c_62476ignoreE,@object
	.size		_ZN39_INTERNAL_35e5d6bc_4_k_cu_6a68530c_62474cuda3std3__441_GLOBAL__N__35e5d6bc_4_k_cu_6a68530c_62476ignoreE,(_ZN39_INTERNAL_35e5d6bc_4_k_cu_6a68530c_62474cute7productE - _ZN39_INTERNAL_35e5d6bc_4_k_cu_6a68530c_62474cuda3std3__441_GLOBAL__N__35e5d6bc_4_k_cu_6a68530c_62476ignoreE)
_ZN39_INTERNAL_35e5d6bc_4_k_cu_6a68530c_62474cuda3std3__441_GLOBAL__N__35e5d6bc_4_k_cu_6a68530c_62476ignoreE:
	.zero		1
	.type		_ZN39_INTERNAL_35e5d6bc_4_k_cu_6a68530c_62474cute7productE,@object
	.size		_ZN39_INTERNAL_35e5d6bc_4_k_cu_6a68530c_62474cute7productE,(_ZN39_INTERNAL_35e5d6bc_4_k_cu_6a68530c_62474cuda3std3__45__cpo3endE - _ZN39_INTERNAL_35e5d6bc_4_k_cu_6a68530c_62474cute7productE)
_ZN39_INTERNAL_35e5d6bc_4_k_cu_6a68530c_62474cute7productE:
	.zero		1
	.type		_ZN39_INTERNAL_35e5d6bc_4_k_cu_6a68530c_62474cuda3std3__45__cpo3endE,@object
	.size		_ZN39_INTERNAL_35e5d6bc_4_k_cu_6a68530c_62474cuda3std3__45__cpo3endE,(_ZN39_INTERNAL_35e5d6bc_4_k_cu_6a68530c_62474cuda3std3__419piecewise_constructE - _ZN39_INTERNAL_35e5d6bc_4_k_cu_6a68530c_62474cuda3std3__45__cpo3endE)
_ZN39_INTERNAL_35e5d6bc_4_k_cu_6a68530c_62474cuda3std3__45__cpo3endE:
	.zero		1
	.type		_ZN39_INTERNAL_35e5d6bc_4_k_cu_6a68530c_62474cuda3std3__419piecewise_constructE,@object
	.size		_ZN39_INTERNAL_35e5d6bc_4_k_cu_6a68530c_62474cuda3std3__419piecewise_constructE,(_ZN39_INTERNAL_35e5d6bc_4_k_cu_6a68530c_62474cuda3std3__45__cpo4cendE - _ZN39_INTERNAL_35e5d6bc_4_k_cu_6a68530c_62474cuda3std3__419piecewise_constructE)
_ZN39_INTERNAL_35e5d6bc_4_k_cu_6a68530c_62474cuda3std3__419piecewise_constructE:
	.zero		1
	.type		_ZN39_INTERNAL_35e5d6bc_4_k_cu_6a68530c_62474cuda3std3__45__cpo4cendE,@object
	.size		_ZN39_INTERNAL_35e5d6bc_4_k_cu_6a68530c_62474cuda3std3__45__cpo4cendE,(_ZN39_INTERNAL_35e5d6bc_4_k_cu_6a68530c_62474cuda3std6ranges3__45__cpo4swapE - _ZN39_INTERNAL_35e5d6bc_4_k_cu_6a68530c_62474cuda3std3__45__cpo4cendE)
_ZN39_INTERNAL_35e5d6bc_4_k_cu_6a68530c_62474cuda3std3__45__cpo4cendE:
	.zero		1
	.type		_ZN39_INTERNAL_35e5d6bc_4_k_cu_6a68530c_62474cuda3std6ranges3__45__cpo4swapE,@object
	.size		_ZN39_INTERNAL_35e5d6bc_4_k_cu_6a68530c_62474cuda3std6ranges3__45__cpo4swapE,(.L_8 - _ZN39_INTERNAL_35e5d6bc_4_k_cu_6a68530c_62474cuda3std6ranges3__45__cpo4swapE)
_ZN39_INTERNAL_35e5d6bc_4_k_cu_6a68530c_62474cuda3std6ranges3__45__cpo4swapE:
	.zero		1
.L_8:


//--------------------- .nv.constant0._ZN7cutlass13device_kernelINS_4gemm6kernel13GemmUniversalIN4cute5tupleIJiiiiEEENS1_10collective13CollectiveMmaINS1_34MainloopSm90TmaGmmaWarpSpecializedILi3ENS5_IJNS4_1CILi1EEENSA_ILi2EEESB_EEENS1_35KernelTmaWarpSpecializedCooperativeEEENS5_IJNSA_ILi256EEENSA_ILi128EEENSA_ILi32EEEEEEaNS5_IJlSB_lEEEaSK_NS4_8TiledMMAINS4_8MMA_AtomIJNS4_4SM904GMMA27MMA_64x128x32_S32S8S8_SS_TNEEEENS4_6LayoutINS5_IJSC_SB_SB_EEENS5_IJSB_NSA_ILi0EEEST_EEEEENS5_IJNS4_10UnderscoreESW_SW_EEEEENS4_23SM90_TMA_LOAD_MULTICASTENS4_14ComposedLayoutINS4_7SwizzleILi1ELi4ELi3EEENS4_18smem_ptr_flag_bitsILi8EEENSR_INS5_IJNSA_ILi8EEESI_EEENS5_IJSI_SB_EEEEEEEvNS4_8identityENS4_13SM90_TMA_LOADES19_vS1A_EENS_8epilogue10collective6detail29Sm90TmaWarpSpecializedAdapterINS1E_15DefaultEpilogueIaSK_SK_NS1D_6thread17LinearCombinationIaLi1EiiLNS1I_9ScaleType4KindE0ELNS_15FloatRoundStyleE2EaEENS1_15EpilogueDefaultEEEEEvvEEEEvNT_6ParamsE --------------------------
	.section	.nv.constant0._ZN7cutlass13device_kernelINS_4gemm6kernel13GemmUniversalIN4cute5tupleIJiiiiEEENS1_10collective13CollectiveMmaINS1_34MainloopSm90TmaGmmaWarpSpecializedILi3ENS5_IJNS4_1CILi1EEENSA_ILi2EEESB_EEENS1_35KernelTmaWarpSpecializedCooperativeEEENS5_IJNSA_ILi256EEENSA_ILi128EEENSA_ILi32EEEEEEaNS5_IJlSB_lEEEaSK_NS4_8TiledMMAINS4_8MMA_AtomIJNS4_4SM904GMMA27MMA_64x128x32_S32S8S8_SS_TNEEEENS4_6LayoutINS5_IJSC_SB_SB_EEENS5_IJSB_NSA_ILi0EEEST_EEEEENS5_IJNS4_10UnderscoreESW_SW_EEEEENS4_23SM90_TMA_LOAD_MULTICASTENS4_14ComposedLayoutINS4_7SwizzleILi1ELi4ELi3EEENS4_18smem_ptr_flag_bitsILi8EEENSR_INS5_IJNSA_ILi8EEESI_EEENS5_IJSI_SB_EEEEEEEvNS4_8identityENS4_13SM90_TMA_LOADES19_vS1A_EENS_8epilogue10collective6detail29Sm90TmaWarpSpecializedAdapterINS1E_15DefaultEpilogueIaSK_SK_NS1D_6thread17LinearCombinationIaLi1EiiLNS1I_9ScaleType4KindE0ELNS_15FloatRoundStyleE2EaEENS1_15EpilogueDefaultEEEEEvvEEEEvNT_6ParamsE,"a",@progbits
	.sectionflags	@""
	.align	4
.nv.constant0._ZN7cutlass13device_kernelINS_4gemm6kernel13GemmUniversalIN4cute5tupleIJiiiiEEENS1_10collective13CollectiveMmaINS1_34MainloopSm90TmaGmmaWarpSpecializedILi3ENS5_IJNS4_1CILi1EEENSA_ILi2EEESB_EEENS1_35KernelTmaWarpSpecializedCooperativeEEENS5_IJNSA_ILi256EEENSA_ILi128EEENSA_ILi32EEEEEEaNS5_IJlSB_lEEEaSK_NS4_8TiledMMAINS4_8MMA_AtomIJNS4_4SM904GMMA27MMA_64x128x32_S32S8S8_SS_TNEEEENS4_6LayoutINS5_IJSC_SB_SB_EEENS5_IJSB_NSA_ILi0EEEST_EEEEENS5_IJNS4_10UnderscoreESW_SW_EEEEENS4_23SM90_TMA_LOAD_MULTICASTENS4_14ComposedLayoutINS4_7SwizzleILi1ELi4ELi3EEENS4_18smem_ptr_flag_bitsILi8EEENSR_INS5_IJNSA_ILi8EEESI_EEENS5_IJSI_SB_EEEEEEEvNS4_8identityENS4_13SM90_TMA_LOADES19_vS1A_EENS_8epilogue10collective6detail29Sm90TmaWarpSpecializedAdapterINS1E_15DefaultEpilogueIaSK_SK_NS1D_6thread17LinearCombinationIaLi1EiiLNS1I_9ScaleType4KindE0ELNS_15FloatRoundStyleE2EaEENS1_15EpilogueDefaultEEEEEvvEEEEvNT_6ParamsE:
	.zero		1664


//--------------------- SYMBOLS --------------------------

	.type		.nv.reservedSmem.offset0,@object
	.size		.nv.reservedSmem.offset0,0x4
	.type		__assertfail,@function
